	.headerflags	@"EF_CUDA_TEXMODE_UNIFIED EF_CUDA_64BIT_ADDRESS EF_CUDA_SM80 EF_CUDA_VIRTUAL_SM(EF_CUDA_SM80)"
	.elftype	@"ET_EXEC"


//--------------------- .nv.info                  --------------------------
	.section	.nv.info,"",@"SHT_CUDA_INFO"
	.align	4


	//----- nvinfo : EIATTR_REGCOUNT
	.align		4
        /*0000*/ 	.byte	0x04, 0x2f
        /*0002*/ 	.short	(.L_1 - .L_0)
	.align		4
.L_0:
        /*0004*/ 	.word	index@(candidate2)
        /*0008*/ 	.word	0x00000080


	//----- nvinfo : EIATTR_MAX_STACK_SIZE
	.align		4
.L_1:
        /*000c*/ 	.byte	0x04, 0x23
        /*000e*/ 	.short	(.L_3 - .L_2)
	.align		4
.L_2:
        /*0010*/ 	.word	index@(candidate2)
        /*0014*/ 	.word	0x00000000


	//----- nvinfo : EIATTR_MIN_STACK_SIZE
	.align		4
.L_3:
        /*0018*/ 	.byte	0x04, 0x12
        /*001a*/ 	.short	(.L_5 - .L_4)
	.align		4
.L_4:
        /*001c*/ 	.word	index@(candidate2)
        /*0020*/ 	.word	0x00000000


	//----- nvinfo : EIATTR_FRAME_SIZE
	.align		4
.L_5:
        /*0024*/ 	.byte	0x04, 0x11
        /*0026*/ 	.short	(.L_7 - .L_6)
	.align		4
.L_6:
        /*0028*/ 	.word	index@(candidate2)
        /*002c*/ 	.word	0x00000000
.L_7:


//--------------------- .nv.info.candidate2       --------------------------
	.section	.nv.info.candidate2,"",@"SHT_CUDA_INFO"
	.align	4


	//----- nvinfo : EIATTR_CUDA_API_VERSION
	.align		4
        /*0000*/ 	.byte	0x04, 0x37
        /*0002*/ 	.short	(.L_9 - .L_8)
.L_8:
        /*0004*/ 	.word	0x00000075


	//----- nvinfo : EIATTR_SW2861232_WAR
	.align		4
.L_9:
        /*0008*/ 	.byte	0x01, 0x35
	.zero		2


	//----- nvinfo : EIATTR_PARAM_CBANK
	.align		4
        /*000c*/ 	.byte	0x04, 0x0a
        /*000e*/ 	.short	(.L_11 - .L_10)
	.align		4
.L_10:
        /*0010*/ 	.word	index@(.nv.constant0.candidate2)
        /*0014*/ 	.short	0x0160
        /*0016*/ 	.short	0x0018


	//----- nvinfo : EIATTR_CBANK_PARAM_SIZE
	.align		4
.L_11:
        /*0018*/ 	.byte	0x03, 0x19
        /*001a*/ 	.short	0x0018


	//----- nvinfo : EIATTR_KPARAM_INFO
	.align		4
        /*001c*/ 	.byte	0x04, 0x17
        /*001e*/ 	.short	(.L_13 - .L_12)
.L_12:
        /*0020*/ 	.word	0x00000000
        /*0024*/ 	.short	0x0002
        /*0026*/ 	.short	0x0010
        /*0028*/ 	.byte	0x00, 0xf0, 0x21, 0x00


	//----- nvinfo : EIATTR_KPARAM_INFO
	.align		4
.L_13:
        /*002c*/ 	.byte	0x04, 0x17
        /*002e*/ 	.short	(.L_15 - .L_14)
.L_14:
        /*0030*/ 	.word	0x00000000
        /*0034*/ 	.short	0x0001
        /*0036*/ 	.short	0x0008
        /*0038*/ 	.byte	0x00, 0xf0, 0x21, 0x00


	//----- nvinfo : EIATTR_KPARAM_INFO
	.align		4
.L_15:
        /*003c*/ 	.byte	0x04, 0x17
        /*003e*/ 	.short	(.L_17 - .L_16)
.L_16:
        /*0040*/ 	.word	0x00000000
        /*0044*/ 	.short	0x0000
        /*0046*/ 	.short	0x0000
        /*0048*/ 	.byte	0x00, 0xf0, 0x21, 0x00


	//----- nvinfo : EIATTR_MAXREG_COUNT
	.align		4
.L_17:
        /*004c*/ 	.byte	0x03, 0x1b
        /*004e*/ 	.short	0x00ff


	//----- nvinfo : EIATTR_EXIT_INSTR_OFFSETS
	.align		4
        /*0050*/ 	.byte	0x04, 0x1c
        /*0052*/ 	.short	(.L_19 - .L_18)


	//   ....[0]....
.L_18:
        /*0054*/ 	.word	0x00003030


	//----- nvinfo : EIATTR_MAX_THREADS
	.align		4
.L_19:
        /*0058*/ 	.byte	0x04, 0x05
        /*005a*/ 	.short	(.L_21 - .L_20)
.L_20:
        /*005c*/ 	.word	0x00000080
        /*0060*/ 	.word	0x00000001
        /*0064*/ 	.word	0x00000001
.L_21:


//--------------------- .nv.rel.action            --------------------------
	.section	.nv.rel.action,"",@"SHT_CUDA_RELOCINFO"
	.align	8
	.sectionentsize	8
        /*0000*/ 	.byte	0x4b, 0x00, 0x00, 0x00, 0x00, 0x00, 0x00, 0x00, 0x00, 0x02, 0x02, 0x08, 0x10, 0x0a, 0x2f, 0x22
        /* <DEDUP_REMOVED lines=13> */


//--------------------- .nv.constant0.candidate2  --------------------------
	.section	.nv.constant0.candidate2,"a",@progbits
	.align	4
.nv.constant0.candidate2:
	.zero		376


//--------------------- .text.candidate2          --------------------------
	.section	.text.candidate2,"ax",@progbits
	.sectionflags	@"SHF_BARRIERS=1"
	.sectioninfo	@"SHI_REGISTERS=128"
	.align	128
        .global         candidate2
        .type           candidate2,@function
        .size           candidate2,(.L_x_3 - candidate2)
        .other          candidate2,@"STO_CUDA_ENTRY STV_DEFAULT"
candidate2:
.text.candidate2:
[----:B------:R-:W-:-:S02]  /*0000*/  MOV R1, c[0x0][0x28] ;  /* 0x00000a0000017a02 */ /* 0x000fc40000000f00 */
[----:B------:R-:W0:Y:S01]  /*0010*/  S2R R3, SR_CTAID.X ;  /* 0x0000000000037919 */ /* 0x000e220000002500 */
[----:B------:R-:W-:Y:S01]  /*0020*/  HFMA2.MMA R2, -RZ, RZ, 0, 0 ;  /* 0x00000000ff027435 */ /* 0x000fe200000001ff */
[----:B------:R-:W-:Y:S01]  /*0030*/  MOV R39, RZ ;  /* 0x000000ff00277202 */ /* 0x000fe20000000f00 */
[----:B------:R-:W-:Y:S01]  /*0040*/  HFMA2.MMA R56, -RZ, RZ, 0, 0 ;  /* 0x00000000ff387435 */ /* 0x000fe200000001ff */
[----:B------:R-:W1:Y:S01]  /*0050*/  S2R R0, SR_TID.X ;  /* 0x0000000000007919 */ /* 0x000e620000002100 */
[----:B------:R-:W-:Y:S01]  /*0060*/  HFMA2.MMA R33, -RZ, RZ, 0, 0 ;  /* 0x00000000ff217435 */ /* 0x000fe200000001ff */
[----:B------:R-:W-:Y:S01]  /*0070*/  MOV R41, RZ ;  /* 0x000000ff00297202 */ /* 0x000fe20000000f00 */
[----:B------:R-:W-:Y:S01]  /*0080*/  HFMA2.MMA R37, -RZ, RZ, 0, 0 ;  /* 0x00000000ff257435 */ /* 0x000fe200000001ff */
[----:B------:R-:W-:Y:S01]  /*0090*/  MOV R35, RZ ;  /* 0x000000ff00237202 */ /* 0x000fe20000000f00 */
[----:B------:R-:W-:Y:S01]  /*00a0*/  ULDC.64 UR4, c[0x0][0x118] ;  /* 0x0000460000047ab9 */ /* 0x000fe20000000a00 */
[----:B------:R-:W-:Y:S01]  /*00b0*/  MOV R25, RZ ;  /* 0x000000ff00197202 */ /* 0x000fe20000000f00 */
[----:B0-----:R-:W-:Y:S01]  /*00c0*/  IMAD.HI R2, R3, -0x6db6db6d, R2 ;  /* 0x9249249303027827 */ /* 0x001fe200078e0202 */
[----:B-1----:R-:W-:-:S04]  /*00d0*/  SHF.L.U32 R4, R0, 0x5, RZ ;  /* 0x0000000500047819 */ /* 0x002fc800000006ff */
[----:B------:R-:W-:Y:S02]  /*00e0*/  SHF.R.U32.HI R5, RZ, 0x1f, R2 ;  /* 0x0000001fff057819 */ /* 0x000fe40000011602 */
[----:B------:R-:W-:Y:S02]  /*00f0*/  LOP3.LUT R4, R4, 0xfffff800, RZ, 0xc0, !PT ;  /* 0xfffff80004047812 */ /* 0x000fe400078ec0ff */
[----:B------:R-:W-:Y:S02]  /*0100*/  LEA.HI.SX32 R5, R2, R5, 0x1e ;  /* 0x0000000502057211 */ /* 0x000fe400078ff2ff */
[----:B------:R-:W-:Y:S02]  /*0110*/  LOP3.LUT R2, R0, 0x3f, RZ, 0xc0, !PT ;  /* 0x0000003f00027812 */ /* 0x000fe400078ec0ff */
[C---:B------:R-:W-:Y:S01]  /*0120*/  LEA R7, R5.reuse, R4, 0x12 ;  /* 0x0000000405077211 */ /* 0x040fe200078e90ff */
[----:B------:R-:W-:Y:S01]  /*0130*/  IMAD R3, R5, -0x7, R3 ;  /* 0xfffffff905037824 */ /* 0x000fe200078e0203 */
[----:B------:R-:W-:-:S02]  /*0140*/  MOV R5, 0x4 ;  /* 0x0000000400057802 */ /* 0x000fc40000000f00 */
[----:B------:R-:W-:Y:S01]  /*0150*/  IADD3 R4, R2, R7, RZ ;  /* 0x0000000702047210 */ /* 0x000fe20007ffe0ff */
[----:B------:R-:W-:Y:S01]  /*0160*/  IMAD R3, R0, 0x7, R3 ;  /* 0x0000000700037824 */ /* 0x000fe200078e0203 */
[----:B------:R-:W-:-:S03]  /*0170*/  HFMA2.MMA R7, -RZ, RZ, 0, 0 ;  /* 0x00000000ff077435 */ /* 0x000fc600000001ff */
[----:B------:R-:W-:-:S04]  /*0180*/  IMAD.WIDE R2, R3, R5, c[0x0][0x160] ;  /* 0x0000580003027625 */ /* 0x000fc800078e0205 */
[----:B------:R-:W-:Y:S01]  /*0190*/  IMAD.WIDE R4, R4, R5, c[0x0][0x168] ;  /* 0x00005a0004047625 */ /* 0x000fe200078e0205 */
[----:B------:R-:W-:-:S04]  /*01a0*/  IADD3 R2, P0, R2, 0x1c00, RZ ;  /* 0x00001c0002027810 */ /* 0x000fc80007f1e0ff */
[----:B------:R-:W-:Y:S02]  /*01b0*/  IADD3 R4, P1, R4, 0x80000, RZ ;  /* 0x0008000004047810 */ /* 0x000fe40007f3e0ff */
[----:B------:R-:W-:Y:S02]  /*01c0*/  IADD3.X R3, RZ, R3, RZ, P0, !PT ;  /* 0x00000003ff037210 */ /* 0x000fe400007fe4ff */
[----:B------:R-:W-:-:S04]  /*01d0*/  IADD3.X R5, RZ, R5, RZ, P1, !PT ;  /* 0x00000005ff057210 */ /* 0x000fc80000ffe4ff */
.L_x_1:
[C---:B------:R-:W-:Y:S01]  /*01e0*/  ISETP.GT.AND P0, PT, R0.reuse, 0x3f, PT ;  /* 0x0000003f0000780c */ /* 0x040fe20003f04270 */
[----:B------:R-:W2:Y:S04]  /*01f0*/  LDG.E.CONSTANT R6, [R4.64+0x44000] ;  /* 0x0440000404067981 */ /* 0x000ea8000c1e9900 */
[----:B------:R-:W3:Y:S04]  /*0200*/  LDG.E.CONSTANT R9, [R2.64+-0x1c00] ;  /* 0xffe4000402097981 */ /* 0x000ee8000c1e9900 */
[----:B------:R-:W4:Y:S04]  /*0210*/  LDG.E.CONSTANT R11, [R2.64+-0xe00] ;  /* 0xfff20004020b7981 */ /* 0x000f28000c1e9900 */
[----:B------:R-:W5:Y:S04]  /*0220*/  LDG.E.CONSTANT R13, [R2.64] ;  /* 0x00000004020d7981 */ /* 0x000f68000c1e9900 */
[----:B------:R-:W5:Y:S04]  /*0230*/  @!P0 LDG.E.CONSTANT R15, [R2.64+0xe00] ;  /* 0x000e0004020f8981 */ /* 0x000f68000c1e9900 */
[----:B------:R-:W5:Y:S04]  /*0240*/  LDG.E.CONSTANT R17, [R4.64+-0x80000] ;  /* 0xf800000404117981 */ /* 0x000f68000c1e9900 */
        /* <DEDUP_REMOVED lines=31> */
[----:B------:R-:W5:Y:S04]  /*0440*/  LDG.E.CONSTANT R93, [R4.64] ;  /* 0x00000004045d7981 */ /* 0x000f68000c1e9900 */
[----:B------:R-:W5:Y:S04]  /*0450*/  LDG.E.CONSTANT R95, [R4.64+0x4000] ;  /* 0x00400004045f7981 */ /* 0x000f68000c1e9900 */
        /* <DEDUP_REMOVED lines=29> */
[----:B------:R-:W-:Y:S06]  /*0630*/  BAR.SYNC 0x0 ;  /* 0x0000000000007b1d */ /* 0x000fec0000000000 */
[----:B--2---:R0:W-:Y:S04]  /*0640*/  STS [R0.X4+0x6900], R6 ;  /* 0x0069000600007388 */ /* 0x0041e80000004800 */
[----:B---3--:R-:W-:Y:S01]  /*0650*/  STS [R0.X4], R9 ;  /* 0x0000000900007388 */ /* 0x008fe20000004800 */
[----:B0-----:R-:W-:-:S03]  /*0660*/  SHF.L.U32 R6, R0, 0x8, RZ ;  /* 0x0000000800067819 */ /* 0x001fc600000006ff */
[----:B----4-:R-:W-:Y:S04]  /*0670*/  STS [R0.X4+0x200], R11 ;  /* 0x0002000b00007388 */ /* 0x010fe80000004800 */
[----:B-----5:R-:W-:Y:S04]  /*0680*/  STS [R0.X4+0x400], R13 ;  /* 0x0004000d00007388 */ /* 0x020fe80000004800 */
[----:B------:R-:W-:Y:S04]  /*0690*/  @!P0 STS [R0.X4+0x600], R15 ;  /* 0x0006000f00008388 */ /* 0x000fe80000004800 */
[----:B------:R-:W-:Y:S04]  /*06a0*/  STS [R0.X4+0x700], R17 ;  /* 0x0007001100007388 */ /* 0x000fe80000004800 */
        /* <DEDUP_REMOVED lines=62> */
[----:B------:R-:W-:Y:S06]  /*0a90*/  BAR.SYNC 0x0 ;  /* 0x0000000000007b1d */ /* 0x000fec0000000000 */
[----:B------:R-:W-:Y:S04]  /*0aa0*/  LDS.128 R12, [R6+0x700] ;  /* 0x00070000060c7984 */ /* 0x000fe80000000c00 */
[----:B------:R-:W0:Y:S04]  /*0ab0*/  LDS.128 R64, [RZ] ;  /* 0x00000000ff407984 */ /* 0x000e280000000c00 */
[----:B------:R-:W1:Y:S04]  /*0ac0*/  LDS.128 R60, [0x10] ;  /* 0x00001000ff3c7984 */ /* 0x000e680000000c00 */
[----:B------:R-:W2:Y:S04]  /*0ad0*/  LDS.128 R52, [0x20] ;  /* 0x00002000ff347984 */ /* 0x000ea80000000c00 */
[----:B------:R-:W3:Y:S04]  /*0ae0*/  LDS.128 R48, [0x30] ;  /* 0x00003000ff307984 */ /* 0x000ee80000000c00 */
[----:B------:R-:W4:Y:S04]  /*0af0*/  LDS.128 R44, [0x40] ;  /* 0x00004000ff2c7984 */ /* 0x000f280000000c00 */
[----:B------:R-:W5:Y:S04]  /*0b00*/  LDS.128 R28, [0x50] ;  /* 0x00005000ff1c7984 */ /* 0x000f680000000c00 */
[----:B------:R-:W3:Y:S04]  /*0b10*/  LDS.128 R16, [0x60] ;  /* 0x00006000ff107984 */ /* 0x000ee80000000c00 */
[----:B------:R-:W-:Y:S04]  /*0b20*/  LDS.128 R8, [R6+0x710] ;  /* 0x0007100006087984 */ /* 0x000fe80000000c00 */
[----:B------:R-:W4:Y:S01]  /*0b30*/  LDS.128 R20, [0x70] ;  /* 0x00007000ff147984 */ /* 0x000f220000000c00 */
[----:B0-----:R-:W-:-:S03]  /*0b40*/  FFMA R64, R12, R64, R25 ;  /* 0x000000400c407223 */ /* 0x001fc60000000019 */
[----:B------:R-:W0:Y:S01]  /*0b50*/  LDS.128 R24, [0x80] ;  /* 0x00008000ff187984 */ /* 0x000e220000000c00 */
[----:B-1----:R-:W-:-:S03]  /*0b60*/  FFMA R60, R12, R60, R41 ;  /* 0x0000003c0c3c7223 */ /* 0x002fc60000000029 */
[----:B------:R-:W1:Y:S01]  /*0b70*/  LDS.128 R40, [0x90] ;  /* 0x00009000ff287984 */ /* 0x000e620000000c00 */
[C---:B------:R-:W-:Y:S02]  /*0b80*/  FFMA R67, R12.reuse, R67, R37 ;  /* 0x000000430c437223 */ /* 0x040fe40000000025 */
[C---:B------:R-:W-:Y:S02]  /*0b90*/  FFMA R62, R12.reuse, R62, R39 ;  /* 0x0000003e0c3e7223 */ /* 0x040fe40000000027 */
[C---:B------:R-:W-:Y:S01]  /*0ba0*/  FFMA R65, R12.reuse, R65, R7 ;  /* 0x000000410c417223 */ /* 0x040fe20000000007 */
[----:B------:R-:W0:Y:S01]  /*0bb0*/  LDS.128 R36, [0xa0] ;  /* 0x0000a000ff247984 */ /* 0x000e220000000c00 */
[C---:B------:R-:W-:Y:S02]  /*0bc0*/  FFMA R66, R12.reuse, R66, R35 ;  /* 0x000000420c427223 */ /* 0x040fe40000000023 */
[----:B------:R-:W-:Y:S02]  /*0bd0*/  FFMA R61, R12, R61, R33 ;  /* 0x0000003d0c3d7223 */ /* 0x000fe40000000021 */
[----:B--2---:R-:W-:-:S02]  /*0be0*/  FFMA R65, R52, R13, R65 ;  /* 0x0000000d34417223 */ /* 0x004fc40000000041 */
[C---:B------:R-:W-:Y:S02]  /*0bf0*/  FFMA R7, R13.reuse, R53, R66 ;  /* 0x000000350d077223 */ /* 0x040fe40000000042 */
[C---:B------:R-:W-:Y:S02]  /*0c00*/  FFMA R67, R13.reuse, R54, R67 ;  /* 0x000000360d437223 */ /* 0x040fe40000000043 */
[----:B------:R-:W-:Y:S02]  /*0c10*/  FFMA R33, R13, R55, R60 ;  /* 0x000000370d217223 */ /* 0x000fe4000000003c */
[----:B------:R-:W2:Y:S01]  /*0c20*/  LDS.128 R52, [0xb0] ;  /* 0x0000b000ff347984 */ /* 0x000ea20000000c00 */
[----:B------:R-:W-:Y:S02]  /*0c30*/  FFMA R63, R63, R13, R64 ;  /* 0x0000000d3f3f7223 */ /* 0x000fe40000000040 */
[C---:B---3--:R-:W-:Y:S02]  /*0c40*/  FFMA R61, R13.reuse, R48, R61 ;  /* 0x000000300d3d7223 */ /* 0x048fe4000000003d */
[----:B------:R-:W-:-:S02]  /*0c50*/  FFMA R13, R13, R49, R62 ;  /* 0x000000310d0d7223 */ /* 0x000fc4000000003e */
[-C--:B------:R-:W-:Y:S02]  /*0c60*/  FFMA R12, R50, R14.reuse, R63 ;  /* 0x0000000e320c7223 */ /* 0x080fe4000000003f */
[----:B------:R-:W-:Y:S02]  /*0c70*/  FFMA R65, R14, R51, R65 ;  /* 0x000000330e417223 */ /* 0x000fe40000000041 */
[----:B----4-:R-:W-:Y:S01]  /*0c80*/  FFMA R44, R44, R14, R7 ;  /* 0x0000000e2c2c7223 */ /* 0x010fe20000000007 */
[----:B------:R-:W3:Y:S01]  /*0c90*/  LDS.128 R48, [0xc0] ;  /* 0x0000c000ff307984 */ /* 0x000ee20000000c00 */
[C---:B------:R-:W-:Y:S02]  /*0ca0*/  FFMA R45, R14.reuse, R45, R67 ;  /* 0x0000002d0e2d7223 */ /* 0x040fe40000000043 */
[C---:B------:R-:W-:Y:S02]  /*0cb0*/  FFMA R58, R14.reuse, R46, R33 ;  /* 0x0000002e0e3a7223 */ /* 0x040fe40000000021 */
[C---:B------:R-:W-:Y:S01]  /*0cc0*/  FFMA R61, R14.reuse, R47, R61 ;  /* 0x0000002f0e3d7223 */ /* 0x040fe2000000003d */
[----:B------:R-:W4:Y:S01]  /*0cd0*/  LDS.128 R32, [0xd0] ;  /* 0x0000d000ff207984 */ /* 0x000f220000000c00 */
[----:B-----5:R-:W-:-:S02]  /*0ce0*/  FFMA R60, R14, R28, R13 ;  /* 0x0000001c0e3c7223 */ /* 0x020fc4000000000d */
[----:B------:R-:W-:Y:S02]  /*0cf0*/  FFMA R7, R29, R15, R12 ;  /* 0x0000000f1d077223 */ /* 0x000fe4000000000c */
[C---:B------:R-:W-:Y:S02]  /*0d00*/  FFMA R65, R15.reuse, R30, R65 ;  /* 0x0000001e0f417223 */ /* 0x040fe40000000041 */
[C---:B------:R-:W-:Y:S02]  /*0d10*/  FFMA R13, R15.reuse, R31, R44 ;  /* 0x0000001f0f0d7223 */ /* 0x040fe4000000002c */
[----:B------:R-:W-:Y:S01]  /*0d20*/  FFMA R16, R16, R15, R45 ;  /* 0x0000000f10107223 */ /* 0x000fe2000000002d */
[----:B------:R-:W-:Y:S01]  /*0d30*/  LDS.128 R28, [R6+0x720] ;  /* 0x00072000061c7984 */ /* 0x000fe20000000c00 */
[C---:B------:R-:W-:Y:S02]  /*0d40*/  FFMA R17, R15.reuse, R17, R58 ;  /* 0x000000110f117223 */ /* 0x040fe4000000003a */
[C---:B------:R-:W-:Y:S01]  /*0d50*/  FFMA R14, R15.reuse, R18, R61 ;  /* 0x000000120f0e7223 */ /* 0x040fe2000000003d */
[----:B------:R-:W5:Y:S01]  /*0d60*/  LDS.128 R44, [0xe0] ;  /* 0x0000e000ff2c7984 */ /* 0x000f620000000c00 */
[----:B------:R-:W-:-:S03]  /*0d70*/  FFMA R15, R15, R19, R60 ;  /* 0x000000130f0f7223 */ /* 0x000fc6000000003c */
[----:B------:R-:W3:Y:S01]  /*0d80*/  LDS.128 R60, [0xf0] ;  /* 0x0000f000ff3c7984 */ /* 0x000ee20000000c00 */
[C---:B------:R-:W-:Y:S02]  /*0d90*/  FFMA R23, R8.reuse, R23, R16 ;  /* 0x0000001708177223 */ /* 0x040fe40000000010 */
[C---:B0-----:R-:W-:Y:S02]  /*0da0*/  FFMA R12, R8.reuse, R24, R17 ;  /* 0x00000018080c7223 */ /* 0x041fe40000000011 */
[----:B------:R-:W0:Y:S01]  /*0db0*/  LDS.128 R16, [0x100] ;  /* 0x00010000ff107984 */ /* 0x000e220000000c00 */
[C---:B------:R-:W-:Y:S02]  /*0dc0*/  FFMA R20, R8.reuse, R20, R7 ;  /* 0x0000001408147223 */ /* 0x040fe40000000007 */
[C---:B------:R-:W-:Y:S02]  /*0dd0*/  FFMA R21, R8.reuse, R21, R65 ;  /* 0x0000001508157223 */ /* 0x040fe40000000041 */
[C---:B------:R-:W-:Y:S01]  /*0de0*/  FFMA R22, R8.reuse, R22, R13 ;  /* 0x0000001608167223 */ /* 0x040fe2000000000d */
[----:B------:R-:W-:Y:S01]  /*0df0*/  LDS.128 R64, [0x280] ;  /* 0x00028000ff407984 */ /* 0x000fe20000000c00 */
[----:B------:R-:W-:-:S02]  /*0e00*/  FFMA R14, R8, R25, R14 ;  /* 0x00000019080e7223 */ /* 0x000fc4000000000e */
[----:B------:R-:W-:Y:S02]  /*0e10*/  FFMA R8, R8, R26, R15 ;  /* 0x0000001a08087223 */ /* 0x000fe4000000000f */
[-C--:B------:R-:W-:Y:S02]  /*0e20*/  FFMA R7, R27, R9.reuse, R20 ;  /* 0x000000091b077223 */ /* 0x080fe40000000014 */
[----:B-1----:R-:W-:Y:S01]  /*0e30*/  FFMA R21, R40, R9, R21 ;  /* 0x0000000928157223 */ /* 0x002fe20000000015 */
[----:B------:R-:W1:Y:S01]  /*0e40*/  LDS.128 R24, [0x110] ;  /* 0x00011000ff187984 */ /* 0x000e620000000c00 */
[C---:B------:R-:W-:Y:S02]  /*0e50*/  FFMA R13, R9.reuse, R41, R22 ;  /* 0x00000029090d7223 */ /* 0x040fe40000000016 */
[C---:B------:R-:W-:Y:S02]  /*0e60*/  FFMA R23, R9.reuse, R42, R23 ;  /* 0x0000002a09177223 */ /* 0x040fe40000000017 */
[----:B------:R-:W-:-:S02]  /*0e70*/  FFMA R15, R9, R43, R12 ;  /* 0x0000002b090f7223 */ /* 0x000fc4000000000c */
[C---:B------:R-:W-:Y:S01]  /*0e80*/  FFMA R14, R9.reuse, R36, R14 ;  /* 0x00000024090e7223 */ /* 0x040fe2000000000e */
[----:B------:R-:W0:Y:S01]  /*0e90*/  LDS.128 R40, [0x120] ;  /* 0x00012000ff287984 */ /* 0x000e220000000c00 */
[----:B------:R-:W-:Y:S02]  /*0ea0*/  FFMA R57, R9, R37, R8 ;  /* 0x0000002509397223 */ /* 0x000fe40000000008 */
[-C--:B------:R-:W-:Y:S02]  /*0eb0*/  FFMA R8, R38, R10.reuse, R7 ;  /* 0x0000000a26087223 */ /* 0x080fe40000000007 */
[C---:B------:R-:W-:Y:S02]  /*0ec0*/  FFMA R9, R10.reuse, R39, R21 ;  /* 0x000000270a097223 */ /* 0x040fe40000000015 */
[----:B------:R-:W0:Y:S01]  /*0ed0*/  LDS.128 R36, [0x130] ;  /* 0x00013000ff247984 */ /* 0x000e220000000c00 */
[----:B--2---:R-:W-:Y:S02]  /*0ee0*/  FFMA R53, R10, R53, R23 ;  /* 0x000000350a357223 */ /* 0x004fe40000000017 */
[----:B------:R-:W-:Y:S01]  /*0ef0*/  FFMA R52, R52, R10, R13 ;  /* 0x0000000a34347223 */ /* 0x000fe2000000000d */
[----:B------:R-:W2:Y:S01]  /*0f00*/  LDS.128 R20, [0x140] ;  /* 0x00014000ff147984 */ /* 0x000ea20000000c00 */
[----:B------:R-:W-:-:S02]  /*0f10*/  FFMA R54, R10, R54, R15 ;  /* 0x000000360a367223 */ /* 0x000fc4000000000f */
[C---:B------:R-:W-:Y:S02]  /*0f20*/  FFMA R55, R10.reuse, R55, R14 ;  /* 0x000000370a377223 */ /* 0x040fe4000000000e */
[----:B---3--:R-:W-:Y:S01]  /*0f30*/  FFMA R10, R10, R48, R57 ;  /* 0x000000300a0a7223 */ /* 0x008fe20000000039 */
[----:B------:R-:W-:Y:S01]  /*0f40*/  LDS.128 R12, [R6+0x730] ;  /* 0x00073000060c7984 */ /* 0x000fe20000000c00 */
[----:B------:R-:W-:Y:S02]  /*0f50*/  FFMA R7, R49, R11, R8 ;  /* 0x0000000b31077223 */ /* 0x000fe40000000008 */
[C---:B------:R-:W-:Y:S02]  /*0f60*/  FFMA R9, R11.reuse, R50, R9 ;  /* 0x000000320b097223 */ /* 0x040fe40000000009 */
[C---:B------:R-:W-:Y:S02]  /*0f70*/  FFMA R57, R11.reuse, R51, R52 ;  /* 0x000000330b397223 */ /* 0x040fe40000000034 */
[----:B----4-:R-:W-:Y:S01]  /*0f80*/  FFMA R32, R32, R11, R53 ;  /* 0x0000000b20207223 */ /* 0x010fe20000000035 */
[----:B------:R-:W3:Y:S01]  /*0f90*/  LDS.128 R48, [0x150] ;  /* 0x00015000ff307984 */ /* 0x000ee20000000c00 */
[----:B------:R-:W-:-:S02]  /*0fa0*/  FFMA R33, R11, R33, R54 ;  /* 0x000000210b217223 */ /* 0x000fc40000000036 */
[C---:B------:R-:W-:Y:S02]  /*0fb0*/  FFMA R58, R11.reuse, R34, R55 ;  /* 0x000000220b3a7223 */ /* 0x040fe40000000037 */
[----:B------:R-:W4:Y:S01]  /*0fc0*/  LDS.128 R52, [0x160] ;  /* 0x00016000ff347984 */ /* 0x000f220000000c00 */
[----:B------:R-:W-:Y:S02]  /*0fd0*/  FFMA R11, R11, R35, R10 ;  /* 0x000000230b0b7223 */ /* 0x000fe4000000000a */
[C---:B-----5:R-:W-:Y:S02]  /*0fe0*/  FFMA R10, R28.reuse, R47, R32 ;  /* 0x0000002f1c0a7223 */ /* 0x060fe40000000020 */
[C---:B------:R-:W-:Y:S02]  /*0ff0*/  FFMA R60, R28.reuse, R60, R33 ;  /* 0x0000003c1c3c7223 */ /* 0x040fe40000000021 */
[C---:B------:R-:W-:Y:S01]  /*1000*/  FFMA R44, R28.reuse, R44, R7 ;  /* 0x0000002c1c2c7223 */ /* 0x040fe20000000007 */
[----:B------:R-:W5:Y:S01]  /*1010*/  LDS.128 R32, [0x170] ;  /* 0x00017000ff207984 */ /* 0x000f620000000c00 */
[----:B------:R-:W-:-:S02]  /*1020*/  FFMA R9, R28, R45, R9 ;  /* 0x0000002d1c097223 */ /* 0x000fc40000000009 */
[C---:B------:R-:W-:Y:S02]  /*1030*/  FFMA R8, R28.reuse, R46, R57 ;  /* 0x0000002e1c087223 */ /* 0x040fe40000000039 */
[----:B------:R-:W-:Y:S02]  /*1040*/  FFMA R62, R28, R62, R11 ;  /* 0x0000003e1c3e7223 */ /* 0x000fe4000000000b */
[-C--:B------:R-:W-:Y:S02]  /*1050*/  FFMA R63, R63, R29.reuse, R44 ;  /* 0x0000001d3f3f7223 */ /* 0x080fe4000000002c */
[----:B0-----:R-:W-:Y:S01]  /*1060*/  FFMA R9, R16, R29, R9 ;  /* 0x0000001d10097223 */ /* 0x001fe20000000009 */
[----:B------:R-:W0:Y:S01]  /*1070*/  LDS.128 R44, [0x180] ;  /* 0x00018000ff2c7984 */ /* 0x000e220000000c00 */
[C---:B------:R-:W-:Y:S02]  /*1080*/  FFMA R7, R29.reuse, R17, R8 ;  /* 0x000000111d077223 */ /* 0x040fe40000000008 */
[----:B------:R-:W-:-:S02]  /*1090*/  FFMA R11, R29, R18, R10 ;  /* 0x000000121d0b7223 */ /* 0x000fc4000000000a */
[C---:B------:R-:W-:Y:S02]  /*10a0*/  FFMA R57, R29.reuse, R19, R60 ;  /* 0x000000131d397223 */ /* 0x040fe4000000003c */
[----:B------:R-:W0:Y:S01]  /*10b0*/  LDS.128 R16, [0x190] ;  /* 0x00019000ff107984 */ /* 0x000e220000000c00 */
[----:B------:R-:W-:Y:S02]  /*10c0*/  FFMA R58, R28, R61, R58 ;  /* 0x0000003d1c3a7223 */ /* 0x000fe4000000003a */
[C---:B-1----:R-:W-:Y:S02]  /*10d0*/  FFMA R25, R29.reuse, R25, R62 ;  /* 0x000000191d197223 */ /* 0x042fe4000000003e */
[----:B------:R-:W-:Y:S02]  /*10e0*/  FFMA R24, R29, R24, R58 ;  /* 0x000000181d187223 */ /* 0x000fe4000000003a */
[-C--:B------:R-:W-:Y:S02]  /*10f0*/  FFMA R8, R26, R30.reuse, R63 ;  /* 0x0000001e1a087223 */ /* 0x080fe4000000003f */
[----:B------:R-:W-:Y:S01]  /*1100*/  FFMA R9, R30, R27, R9 ;  /* 0x0000001b1e097223 */ /* 0x000fe20000000009 */
[----:B------:R-:W1:Y:S01]  /*1110*/  LDS.128 R60, [0x1a0] ;  /* 0x0001a000ff3c7984 */ /* 0x000e620000000c00 */
[----:B------:R-:W-:-:S02]  /*1120*/  FFMA R10, R40, R30, R7 ;  /* 0x0000001e280a7223 */ /* 0x000fc40000000007 */
[C---:B------:R-:W-:Y:S02]  /*1130*/  FFMA R11, R30.reuse, R41, R11 ;  /* 0x000000291e0b7223 */ /* 0x040fe4000000000b */
[C---:B------:R-:W-:Y:S02]  /*1140*/  FFMA R42, R30.reuse, R42, R57 ;  /* 0x0000002a1e2a7223 */ /* 0x040fe40000000039 */
[C---:B------:R-:W-:Y:S02]  /*1150*/  FFMA R43, R30.reuse, R43, R24 ;  /* 0x0000002b1e2b7223 */ /* 0x040fe40000000018 */
[----:B------:R-:W-:Y:S02]  /*1160*/  FFMA R30, R30, R36, R25 ;  /* 0x000000241e1e7223 */ /* 0x000fe40000000019 */
[----:B------:R-:W0:Y:S01]  /*1170*/  LDS.128 R24, [0x1b0] ;  /* 0x0001b000ff187984 */ /* 0x000e220000000c00 */
[----:B------:R-:W-:Y:S02]  /*1180*/  FFMA R7, R37, R31, R8 ;  /* 0x0000001f25077223 */ /* 0x000fe40000000008 */
[----:B------:R-:W-:-:S02]  /*1190*/  FFMA R40, R31, R38, R9 ;  /* 0x000000261f287223 */ /* 0x000fc40000000009 */
[C---:B------:R-:W-:Y:S02]  /*11a0*/  FFMA R41, R31.reuse, R39, R10 ;  /* 0x000000271f297223 */ /* 0x040fe4000000000a */
[----:B--2---:R-:W-:Y:S01]  /*11b0*/  FFMA R20, R20, R31, R11 ;  /* 0x0000001f14147223 */ /* 0x004fe2000000000b */
[----:B------:R-:W-:Y:S01]  /*11c0*/  LDS.128 R36, [0x1c0] ;  /* 0x0001c000ff247984 */ /* 0x000fe20000000c00 */
[----:B------:R-:W-:-:S03]  /*11d0*/  FFMA R21, R31, R21, R42 ;  /* 0x000000151f157223 */ /* 0x000fc6000000002a */
[----:B------:R-:W2:Y:S01]  /*11e0*/  LDS.128 R8, [R6+0x740] ;  /* 0x0007400006087984 */ /* 0x000ea20000000c00 */
[C---:B------:R-:W-:Y:S02]  /*11f0*/  FFMA R43, R31.reuse, R22, R43 ;  /* 0x000000161f2b7223 */ /* 0x040fe4000000002b */
[----:B------:R-:W-:Y:S02]  /*1200*/  FFMA R57, R31, R23, R30 ;  /* 0x000000171f397223 */ /* 0x000fe4000000001e */
[----:B------:R-:W1:Y:S01]  /*1210*/  LDS.128 R28, [0x1d0] ;  /* 0x0001d000ff1c7984 */ /* 0x000e620000000c00 */
[C---:B---3--:R-:W-:Y:S02]  /*1220*/  FFMA R48, R12.reuse, R48, R7 ;  /* 0x000000300c307223 */ /* 0x048fe40000000007 */
[C---:B------:R-:W-:Y:S02]  /*1230*/  FFMA R40, R12.reuse, R49, R40 ;  /* 0x000000310c287223 */ /* 0x040fe40000000028 */
[----:B------:R-:W-:-:S02]  /*1240*/  FFMA R50, R12, R50, R41 ;  /* 0x000000320c327223 */ /* 0x000fc40000000029 */
[C---:B------:R-:W-:Y:S02]  /*1250*/  FFMA R51, R12.reuse, R51, R20 ;  /* 0x000000330c337223 */ /* 0x040fe40000000014 */
[C---:B----4-:R-:W-:Y:S02]  /*1260*/  FFMA R52, R12.reuse, R52, R21 ;  /* 0x000000340c347223 */ /* 0x050fe40000000015 */
[----:B------:R-:W3:Y:S01]  /*1270*/  LDS.128 R20, [0x1e0] ;  /* 0x0001e000ff147984 */ /* 0x000ee20000000c00 */
[----:B------:R-:W-:Y:S02]  /*1280*/  FFMA R53, R12, R53, R43 ;  /* 0x000000350c357223 */ /* 0x000fe4000000002b */
[-C--:B------:R-:W-:Y:S02]  /*1290*/  FFMA R55, R55, R13.reuse, R48 ;  /* 0x0000000d37377223 */ /* 0x080fe40000000030 */
[----:B-----5:R-:W-:Y:S02]  /*12a0*/  FFMA R32, R32, R13, R40 ;  /* 0x0000000d20207223 */ /* 0x020fe40000000028 */
[C---:B------:R-:W-:Y:S01]  /*12b0*/  FFMA R33, R13.reuse, R33, R50 ;  /* 0x000000210d217223 */ /* 0x040fe20000000032 */
[----:B------:R-:W4:Y:S01]  /*12c0*/  LDS.128 R40, [0x1f0] ;  /* 0x0001f000ff287984 */ /* 0x000f220000000c00 */
[----:B------:R-:W-:-:S02]  /*12d0*/  FFMA R34, R13, R34, R51 ;  /* 0x000000220d227223 */ /* 0x000fc40000000033 */
[----:B------:R-:W-:Y:S01]  /*12e0*/  FFMA R54, R12, R54, R57 ;  /* 0x000000360c367223 */ /* 0x000fe20000000039 */
[----:B------:R-:W5:Y:S01]  /*12f0*/  LDS.128 R48, [0x200] ;  /* 0x00020000ff307984 */ /* 0x000f620000000c00 */
[C---:B------:R-:W-:Y:S02]  /*1300*/  FFMA R35, R13.reuse, R35, R52 ;  /* 0x000000230d237223 */ /* 0x040fe40000000034 */
[C---:B0-----:R-:W-:Y:S02]  /*1310*/  FFMA R44, R13.reuse, R44, R53 ;  /* 0x0000002c0d2c7223 */ /* 0x041fe40000000035 */
[----:B------:R-:W-:Y:S02]  /*1320*/  FFMA R45, R13, R45, R54 ;  /* 0x0000002d0d2d7223 */ /* 0x000fe40000000036 */
[-C--:B------:R-:W-:Y:S02]  /*1330*/  FFMA R46, R46, R14.reuse, R55 ;  /* 0x0000000e2e2e7223 */ /* 0x080fe40000000037 */
[----:B------:R-:W-:Y:S01]  /*1340*/  FFMA R47, R14, R47, R32 ;  /* 0x0000002f0e2f7223 */ /* 0x000fe20000000020 */
[----:B------:R-:W0:Y:S01]  /*1350*/  LDS.128 R52, [0x210] ;  /* 0x00021000ff347984 */ /* 0x000e220000000c00 */
[----:B------:R-:W-:-:S02]  /*1360*/  FFMA R16, R16, R14, R33 ;  /* 0x0000000e10107223 */ /* 0x000fc40000000021 */
[C---:B------:R-:W-:Y:S02]  /*1370*/  FFMA R17, R14.reuse, R17, R34 ;  /* 0x000000110e117223 */ /* 0x040fe40000000022 */
[C---:B------:R-:W-:Y:S02]  /*1380*/  FFMA R12, R14.reuse, R18, R35 ;  /* 0x000000120e0c7223 */ /* 0x040fe40000000023 */
[----:B------:R-:W0:Y:S01]  /*1390*/  LDS.128 R32, [0x220] ;  /* 0x00022000ff207984 */ /* 0x000e220000000c00 */
[C---:B------:R-:W-:Y:S02]  /*13a0*/  FFMA R13, R14.reuse, R19, R44 ;  /* 0x000000130e0d7223 */ /* 0x040fe4000000002c */
[----:B-1----:R-:W-:Y:S02]  /*13b0*/  FFMA R60, R14, R60, R45 ;  /* 0x0000003c0e3c7223 */ /* 0x002fe4000000002d */
[----:B------:R-:W-:Y:S02]  /*13c0*/  FFMA R61, R61, R15, R46 ;  /* 0x0000000f3d3d7223 */ /* 0x000fe4000000002e */
[----:B------:R-:W-:-:S02]  /*13d0*/  FFMA R62, R15, R62, R47 ;  /* 0x0000003e0f3e7223 */ /* 0x000fc4000000002f */
[C---:B------:R-:W-:Y:S01]  /*13e0*/  FFMA R63, R15.reuse, R63, R16 ;  /* 0x0000003f0f3f7223 */ /* 0x040fe20000000010 */
[----:B------:R-:W-:Y:S01]  /*13f0*/  LDS.128 R44, [0x230] ;  /* 0x00023000ff2c7984 */ /* 0x000fe20000000c00 */
[----:B------:R-:W-:Y:S02]  /*1400*/  FFMA R7, R24, R15, R17 ;  /* 0x0000000f18077223 */ /* 0x000fe40000000011 */
[C---:B------:R-:W-:Y:S01]  /*1410*/  FFMA R57, R15.reuse, R25, R12 ;  /* 0x000000190f397223 */ /* 0x040fe2000000000c */
[----:B------:R-:W1:Y:S01]  /*1420*/  LDS.128 R16, [R6+0x750] ;  /* 0x0007500006107984 */ /* 0x000e620000000c00 */
[C---:B------:R-:W-:Y:S02]  /*1430*/  FFMA R59, R15.reuse, R26, R13 ;  /* 0x0000001a0f3b7223 */ /* 0x040fe4000000000d */
[----:B------:R-:W-:Y:S02]  /*1440*/  FFMA R15, R15, R27, R60 ;  /* 0x0000001b0f0f7223 */ /* 0x000fe4000000003c */
[C---:B--2---:R-:W-:Y:S01]  /*1450*/  FFMA R12, R8.reuse, R36, R61 ;  /* 0x00000024080c7223 */ /* 0x044fe2000000003d */
[----:B------:R-:W2:Y:S01]  /*1460*/  LDS.128 R24, [0x240] ;  /* 0x00024000ff187984 */ /* 0x000ea20000000c00 */
[----:B------:R-:W-:-:S02]  /*1470*/  FFMA R62, R8, R37, R62 ;  /* 0x00000025083e7223 */ /* 0x000fc4000000003e */
[C---:B------:R-:W-:Y:S02]  /*1480*/  FFMA R14, R8.reuse, R38, R63 ;  /* 0x00000026080e7223 */ /* 0x040fe4000000003f */
[C---:B------:R-:W-:Y:S02]  /*1490*/  FFMA R13, R8.reuse, R39, R7 ;  /* 0x00000027080d7223 */ /* 0x040fe40000000007 */
[C---:B------:R-:W-:Y:S01]  /*14a0*/  FFMA R58, R8.reuse, R28, R57 ;  /* 0x0000001c083a7223 */ /* 0x040fe20000000039 */
[----:B------:R-:W1:Y:S01]  /*14b0*/  LDS.128 R36, [0x250] ;  /* 0x00025000ff247984 */ /* 0x000e620000000c00 */
[C---:B------:R-:W-:Y:S02]  /*14c0*/  FFMA R59, R8.reuse, R29, R59 ;  /* 0x0000001d083b7223 */ /* 0x040fe4000000003b */
[----:B------:R-:W-:Y:S02]  /*14d0*/  FFMA R8, R8, R30, R15 ;  /* 0x0000001e08087223 */ /* 0x000fe4000000000f */
[----:B------:R-:W-:-:S02]  /*14e0*/  FFMA R7, R31, R9, R12 ;  /* 0x000000091f077223 */ /* 0x000fc4000000000c */
[----:B------:R-:W1:Y:S01]  /*14f0*/  LDS.128 R28, [0x260] ;  /* 0x00026000ff1c7984 */ /* 0x000e620000000c00 */
[----:B---3--:R-:W-:Y:S02]  /*1500*/  FFMA R20, R20, R9, R62 ;  /* 0x0000000914147223 */ /* 0x008fe4000000003e */
[C---:B------:R-:W-:Y:S01]  /*1510*/  FFMA R21, R9.reuse, R21, R14 ;  /* 0x0000001509157223 */ /* 0x040fe2000000000e */
[----:B------:R-:W3:Y:S01]  /*1520*/  LDS.128 R60, [0x270] ;  /* 0x00027000ff3c7984 */ /* 0x000ee20000000c00 */
[C---:B------:R-:W-:Y:S02]  /*1530*/  FFMA R23, R9.reuse, R23, R58 ;  /* 0x0000001709177223 */ /* 0x040fe4000000003a */
[----:B------:R-:W-:Y:S02]  /*1540*/  FFMA R13, R9, R22, R13 ;  /* 0x00000016090d7223 */ /* 0x000fe4000000000d */
[----:B----4-:R-:W-:Y:S02]  /*1550*/  FFMA R43, R10, R43, R20 ;  /* 0x0000002b0a2b7223 */ /* 0x010fe40000000014 */
[----:B-----5:R-:W-:-:S02]  /*1560*/  FFMA R48, R48, R10, R21 ;  /* 0x0000000a30307223 */ /* 0x020fc40000000015 */
[----:B------:R-:W-:Y:S02]  /*1570*/  FFMA R50, R10, R50, R23 ;  /* 0x000000320a327223 */ /* 0x000fe40000000017 */
[C---:B------:R-:W-:Y:S01]  /*1580*/  FFMA R40, R9.reuse, R40, R59 ;  /* 0x0000002809287223 */ /* 0x040fe2000000003b */
[----:B------:R-:W4:Y:S01]  /*1590*/  LDS.128 R20, [0x290] ;  /* 0x00029000ff147984 */ /* 0x000f220000000c00 */
[----:B------:R-:W-:Y:S02]  /*15a0*/  FFMA R41, R9, R41, R8 ;  /* 0x0000002909297223 */ /* 0x000fe40000000008 */
[----:B------:R-:W-:Y:S02]  /*15b0*/  FFMA R42, R42, R10, R7 ;  /* 0x0000000a2a2a7223 */ /* 0x000fe40000000007 */
[C---:B------:R-:W-:Y:S02]  /*15c0*/  FFMA R13, R10.reuse, R49, R13 ;  /* 0x000000310a0d7223 */ /* 0x040fe4000000000d */
[----:B------:R-:W-:-:S02]  /*15d0*/  FFMA R51, R10, R51, R40 ;  /* 0x000000330a337223 */ /* 0x000fc40000000028 */
[----:B0-----:R-:W-:Y:S02]  /*15e0*/  FFMA R52, R10, R52, R41 ;  /* 0x000000340a347223 */ /* 0x001fe40000000029 */
[-C--:B------:R-:W-:Y:S02]  /*15f0*/  FFMA R53, R53, R11.reuse, R42 ;  /* 0x0000000b35357223 */ /* 0x080fe4000000002a */
[C---:B------:R-:W-:Y:S02]  /*1600*/  FFMA R54, R11.reuse, R54, R43 ;  /* 0x000000360b367223 */ /* 0x040fe4000000002b */
[----:B------:R-:W-:Y:S01]  /*1610*/  FFMA R7, R32, R11, R13 ;  /* 0x0000000b20077223 */ /* 0x000fe2000000000d */
[----:B------:R-:W-:Y:S04]  /*1620*/  LDS.128 R40, [0x2a0] ;  /* 0x0002a000ff287984 */ /* 0x000fe80000000c00 */
[----:B------:R-:W0:Y:S01]  /*1630*/  LDS.128 R12, [R6+0x760] ;  /* 0x00076000060c7984 */ /* 0x000e220000000c00 */
[----:B------:R-:W-:-:S02]  /*1640*/  FFMA R55, R11, R55, R48 ;  /* 0x000000370b377223 */ /* 0x000fc40000000030 */
[C---:B------:R-:W-:Y:S02]  /*1650*/  FFMA R9, R11.reuse, R33, R50 ;  /* 0x000000210b097223 */ /* 0x040fe40000000032 */
[C---:B------:R-:W-:Y:S02]  /*1660*/  FFMA R51, R11.reuse, R34, R51 ;  /* 0x000000220b337223 */ /* 0x040fe40000000033 */
[----:B------:R-:W-:Y:S02]  /*1670*/  FFMA R49, R11, R35, R52 ;  /* 0x000000230b317223 */ /* 0x000fe40000000034 */
[C---:B-1----:R-:W-:Y:S01]  /*1680*/  FFMA R8, R16.reuse, R44, R53 ;  /* 0x0000002c10087223 */ /* 0x042fe20000000035 */
[----:B------:R-:W1:Y:S01]  /*1690*/  LDS.128 R32, [0x2b0] ;  /* 0x0002b000ff207984 */ /* 0x000e620000000c00 */
[C---:B------:R-:W-:Y:S02]  /*16a0*/  FFMA R54, R16.reuse, R45, R54 ;  /* 0x0000002d10367223 */ /* 0x040fe40000000036 */
[----:B------:R-:W-:-:S02]  /*16b0*/  FFMA R10, R16, R46, R55 ;  /* 0x0000002e100a7223 */ /* 0x000fc40000000037 */
[C---:B------:R-:W-:Y:S02]  /*16c0*/  FFMA R11, R16.reuse, R47, R7 ;  /* 0x0000002f100b7223 */ /* 0x040fe40000000007 */
[C---:B--2---:R-:W-:Y:S01]  /*16d0*/  FFMA R48, R16.reuse, R24, R9 ;  /* 0x0000001810307223 */ /* 0x044fe20000000009 */
[----:B------:R-:W2:Y:S01]  /*16e0*/  LDS.128 R44, [0x2c0] ;  /* 0x0002c000ff2c7984 */ /* 0x000ea20000000c00 */
[C---:B------:R-:W-:Y:S02]  /*16f0*/  FFMA R51, R16.reuse, R25, R51 ;  /* 0x0000001910337223 */ /* 0x040fe40000000033 */
[----:B------:R-:W-:Y:S02]  /*1700*/  FFMA R16, R16, R26, R49 ;  /* 0x0000001a10107223 */ /* 0x000fe40000000031 */
[-C--:B------:R-:W-:Y:S02]  /*1710*/  FFMA R7, R27, R17.reuse, R8 ;  /* 0x000000111b077223 */ /* 0x080fe40000000008 */
[----:B------:R-:W5:Y:S01]  /*1720*/  LDS.128 R24, [0x2d0] ;  /* 0x0002d000ff187984 */ /* 0x000f620000000c00 */
[----:B------:R-:W-:-:S02]  /*1730*/  FFMA R54, R36, R17, R54 ;  /* 0x0000001124367223 */ /* 0x000fc40000000036 */
[C---:B------:R-:W-:Y:S02]  /*1740*/  FFMA R11, R17.reuse, R38, R11 ;  /* 0x00000026110b7223 */ /* 0x040fe4000000000b */
[C---:B------:R-:W-:Y:S02]  /*1750*/  FFMA R9, R17.reuse, R37, R10 ;  /* 0x0000002511097223 */ /* 0x040fe4000000000a */
[C---:B------:R-:W-:Y:S02]  /*1760*/  FFMA R53, R17.reuse, R39, R48 ;  /* 0x0000002711357223 */ /* 0x040fe40000000030 */
[C---:B------:R-:W-:Y:S01]  /*1770*/  FFMA R28, R17.reuse, R28, R51 ;  /* 0x0000001c111c7223 */ /* 0x040fe20000000033 */
[----:B------:R-:W1:Y:S01]  /*1780*/  LDS.128 R36, [0x2e0] ;  /* 0x0002e000ff247984 */ /* 0x000e620000000c00 */
[----:B------:R-:W-:Y:S02]  /*1790*/  FFMA R29, R17, R29, R16 ;  /* 0x0000001d111d7223 */ /* 0x000fe40000000010 */
[----:B------:R-:W-:Y:S01]  /*17a0*/  FFMA R8, R30, R18, R7 ;  /* 0x000000121e087223 */ /* 0x000fe20000000007 */
[----:B------:R-:W2:Y:S01]  /*17b0*/  LDS.128 R48, [0x2f0] ;  /* 0x0002f000ff307984 */ /* 0x000ea20000000c00 */
[----:B------:R-:W-:-:S02]  /*17c0*/  FFMA R54, R18, R31, R54 ;  /* 0x0000001f12367223 */ /* 0x000fc40000000036 */
[C---:B---3--:R-:W-:Y:S02]  /*17d0*/  FFMA R11, R18.reuse, R61, R11 ;  /* 0x0000003d120b7223 */ /* 0x048fe4000000000b */
[C---:B------:R-:W-:Y:S02]  /*17e0*/  FFMA R63, R18.reuse, R63, R28 ;  /* 0x0000003f123f7223 */ /* 0x040fe4000000001c */
[----:B------:R-:W-:Y:S02]  /*17f0*/  FFMA R64, R18, R64, R29 ;  /* 0x0000004012407223 */ /* 0x000fe4000000001d */
[----:B------:R-:W-:Y:S01]  /*1800*/  FFMA R60, R60, R18, R9 ;  /* 0x000000123c3c7223 */ /* 0x000fe20000000009 */
[----:B------:R-:W3:Y:S01]  /*1810*/  LDS.128 R28, [0x300] ;  /* 0x00030000ff1c7984 */ /* 0x000ee20000000c00 */
[----:B------:R-:W-:Y:S02]  /*1820*/  FFMA R62, R18, R62, R53 ;  /* 0x0000003e123e7223 */ /* 0x000fe40000000035 */
[----:B------:R-:W-:-:S02]  /*1830*/  FFMA R65, R65, R19, R8 ;  /* 0x0000001341417223 */ /* 0x000fc40000000008 */
[C---:B------:R-:W-:Y:S02]  /*1840*/  FFMA R66, R19.reuse, R66, R54 ;  /* 0x0000004213427223 */ /* 0x040fe40000000036 */
[----:B----4-:R-:W-:Y:S01]  /*1850*/  FFMA R7, R20, R19, R11 ;  /* 0x0000001314077223 */ /* 0x010fe2000000000b */
[----:B------:R-:W-:Y:S01]  /*1860*/  LDS.128 R52, [0x310] ;  /* 0x00031000ff347984 */ /* 0x000fe20000000c00 */
[----:B------:R-:W-:-:S03]  /*1870*/  FFMA R67, R19, R67, R60 ;  /* 0x0000004313437223 */ /* 0x000fc6000000003c */
[----:B------:R-:W4:Y:S01]  /*1880*/  LDS.128 R8, [R6+0x770] ;  /* 0x0007700006087984 */ /* 0x000f220000000c00 */
[C---:B------:R-:W-:Y:S02]  /*1890*/  FFMA R17, R19.reuse, R21, R62 ;  /* 0x0000001513117223 */ /* 0x040fe4000000003e */
[C---:B------:R-:W-:Y:S02]  /*18a0*/  FFMA R63, R19.reuse, R22, R63 ;  /* 0x00000016133f7223 */ /* 0x040fe4000000003f */
[----:B------:R-:W-:Y:S02]  /*18b0*/  FFMA R57, R19, R23, R64 ;  /* 0x0000001713397223 */ /* 0x000fe40000000040 */
[C---:B0-----:R-:W-:Y:S01]  /*18c0*/  FFMA R16, R12.reuse, R40, R65 ;  /* 0x000000280c107223 */ /* 0x041fe20000000041 */
[----:B------:R-:W0:Y:S01]  /*18d0*/  LDS.128 R20, [0x320] ;  /* 0x00032000ff147984 */ /* 0x000e220000000c00 */
[C---:B------:R-:W-:Y:S02]  /*18e0*/  FFMA R66, R12.reuse, R41, R66 ;  /* 0x000000290c427223 */ /* 0x040fe40000000042 */
[----:B------:R-:W-:-:S02]  /*18f0*/  FFMA R18, R12, R42, R67 ;  /* 0x0000002a0c127223 */ /* 0x000fc40000000043 */
[C---:B------:R-:W-:Y:S02]  /*1900*/  FFMA R19, R12.reuse, R43, R7 ;  /* 0x0000002b0c137223 */ /* 0x040fe40000000007 */
[----:B------:R-:W0:Y:S01]  /*1910*/  LDS.128 R40, [0x330] ;  /* 0x00033000ff287984 */ /* 0x000e220000000c00 */
[C---:B-1----:R-:W-:Y:S02]  /*1920*/  FFMA R58, R12.reuse, R32, R17 ;  /* 0x000000200c3a7223 */ /* 0x042fe40000000011 */
[C---:B------:R-:W-:Y:S02]  /*1930*/  FFMA R63, R12.reuse, R33, R63 ;  /* 0x000000210c3f7223 */ /* 0x040fe4000000003f */
[----:B------:R-:W-:Y:S02]  /*1940*/  FFMA R12, R12, R34, R57 ;  /* 0x000000220c0c7223 */ /* 0x000fe40000000039 */
[-C--:B------:R-:W-:Y:S02]  /*1950*/  FFMA R7, R35, R13.reuse, R16 ;  /* 0x0000000d23077223 */ /* 0x080fe40000000010 */
[----:B------:R-:W1:Y:S01]  /*1960*/  LDS.128 R32, [0x340] ;  /* 0x00034000ff207984 */ /* 0x000e620000000c00 */
[----:B--2---:R-:W-:-:S02]  /*1970*/  FFMA R66, R44, R13, R66 ;  /* 0x0000000d2c427223 */ /* 0x004fc40000000042 */
[C---:B------:R-:W-:Y:S02]  /*1980*/  FFMA R17, R13.reuse, R45, R18 ;  /* 0x0000002d0d117223 */ /* 0x040fe40000000012 */
[C---:B------:R-:W-:Y:S02]  /*1990*/  FFMA R19, R13.reuse, R46, R19 ;  /* 0x0000002e0d137223 */ /* 0x040fe40000000013 */
[C---:B------:R-:W-:Y:S02]  /*19a0*/  FFMA R57, R13.reuse, R47, R58 ;  /* 0x0000002f0d397223 */ /* 0x040fe4000000003a */
[C---:B-----5:R-:W-:Y:S01]  /*19b0*/  FFMA R24, R13.reuse, R24, R63 ;  /* 0x000000180d187223 */ /* 0x060fe2000000003f */
[----:B------:R-:W2:Y:S01]  /*19c0*/  LDS.128 R44, [0x350] ;  /* 0x00035000ff2c7984 */ /* 0x000ea20000000c00 */
[----:B------:R-:W-:Y:S02]  /*19d0*/  FFMA R25, R13, R25, R12 ;  /* 0x000000190d197223 */ /* 0x000fe4000000000c */
[-C--:B------:R-:W-:Y:S01]  /*19e0*/  FFMA R12, R26, R14.reuse, R7 ;  /* 0x0000000e1a0c7223 */ /* 0x080fe20000000007 */
[----:B------:R-:W5:Y:S01]  /*19f0*/  LDS.128 R60, [0x360] ;  /* 0x00036000ff3c7984 */ /* 0x000f620000000c00 */
[----:B------:R-:W-:-:S02]  /*1a00*/  FFMA R36, R36, R14, R17 ;  /* 0x0000000e24247223 */ /* 0x000fc40000000011 */
[C---:B------:R-:W-:Y:S02]  /*1a10*/  FFMA R19, R14.reuse, R37, R19 ;  /* 0x000000250e137223 */ /* 0x040fe40000000013 */
[C---:B------:R-:W-:Y:S02]  /*1a20*/  FFMA R66, R14.reuse, R27, R66 ;  /* 0x0000001b0e427223 */ /* 0x040fe40000000042 */
[C---:B------:R-:W-:Y:S02]  /*1a30*/  FFMA R13, R14.reuse, R39, R24 ;  /* 0x000000270e0d7223 */ /* 0x040fe40000000018 */
[C---:B------:R-:W-:Y:S02]  /*1a40*/  FFMA R48, R14.reuse, R48, R25 ;  /* 0x000000300e307223 */ /* 0x040fe40000000019 */
[----:B------:R-:W1:Y:S01]  /*1a50*/  LDS.128 R24, [0x370] ;  /* 0x00037000ff187984 */ /* 0x000e620000000c00 */
[----:B------:R-:W-:Y:S02]  /*1a60*/  FFMA R58, R14, R38, R57 ;  /* 0x000000260e3a7223 */ /* 0x000fe40000000039 */
[----:B------:R-:W-:-:S02]  /*1a70*/  FFMA R49, R49, R15, R12 ;  /* 0x0000000f31317223 */ /* 0x000fc4000000000c */
[C---:B------:R-:W-:Y:S02]  /*1a80*/  FFMA R66, R15.reuse, R50, R66 ;  /* 0x000000320f427223 */ /* 0x040fe40000000042 */
[C---:B------:R-:W-:Y:S02]  /*1a90*/  FFMA R7, R15.reuse, R51, R36 ;  /* 0x000000330f077223 */ /* 0x040fe40000000024 */
[----:B---3--:R-:W-:Y:S01]  /*1aa0*/  FFMA R28, R28, R15, R19 ;  /* 0x0000000f1c1c7223 */ /* 0x008fe20000000013 */
[----:B------:R-:W-:Y:S01]  /*1ab0*/  LDS.128 R36, [0x380] ;  /* 0x00038000ff247984 */ /* 0x000fe20000000c00 */
[C---:B------:R-:W-:Y:S02]  /*1ac0*/  FFMA R29, R15.reuse, R29, R58 ;  /* 0x0000001d0f1d7223 */ /* 0x040fe4000000003a */
[C---:B------:R-:W-:Y:S01]  /*1ad0*/  FFMA R13, R15.reuse, R30, R13 ;  /* 0x0000001e0f0d7223 */ /* 0x040fe2000000000d */
[----:B------:R-:W3:Y:S01]  /*1ae0*/  LDS.128 R16, [R6+0x780] ;  /* 0x0007800006107984 */ /* 0x000ee20000000c00 */
[----:B------:R-:W-:-:S02]  /*1af0*/  FFMA R15, R15, R31, R48 ;  /* 0x0000001f0f0f7223 */ /* 0x000fc40000000030 */
[C---:B----4-:R-:W-:Y:S02]  /*1b00*/  FFMA R52, R8.reuse, R52, R49 ;  /* 0x0000003408347223 */ /* 0x050fe40000000031 */
[----:B------:R-:W4:Y:S01]  /*1b10*/  LDS.128 R48, [0x390] ;  /* 0x00039000ff307984 */ /* 0x000f220000000c00 */
[C---:B------:R-:W-:Y:S02]  /*1b20*/  FFMA R53, R8.reuse, R53, R66 ;  /* 0x0000003508357223 */ /* 0x040fe40000000042 */
[C---:B------:R-:W-:Y:S01]  /*1b30*/  FFMA R12, R8.reuse, R54, R7 ;  /* 0x00000036080c7223 */ /* 0x040fe20000000007 */
[----:B------:R-:W-:Y:S01]  /*1b40*/  LDS.128 R64, [0x4b0] ;  /* 0x0004b000ff407984 */ /* 0x000fe20000000c00 */
[C---:B------:R-:W-:Y:S02]  /*1b50*/  FFMA R14, R8.reuse, R55, R28 ;  /* 0x00000037080e7223 */ /* 0x040fe4000000001c */
[----:B0-----:R-:W-:Y:S02]  /*1b60*/  FFMA R20, R8, R20, R29 ;  /* 0x0000001408147223 */ /* 0x001fe4000000001d */
[----:B------:R-:W0:Y:S01]  /*1b70*/  LDS.128 R28, [0x3a0] ;  /* 0x0003a000ff1c7984 */ /* 0x000e220000000c00 */
[----:B------:R-:W-:-:S02]  /*1b80*/  FFMA R23, R23, R9, R52 ;  /* 0x0000000917177223 */ /* 0x000fc40000000034 */
[----:B------:R-:W-:Y:S02]  /*1b90*/  FFMA R7, R40, R9, R53 ;  /* 0x0000000928077223 */ /* 0x000fe40000000035 */
[----:B------:R-:W0:Y:S01]  /*1ba0*/  LDS.128 R52, [0x3b0] ;  /* 0x0003b000ff347984 */ /* 0x000e220000000c00 */
[C---:B------:R-:W-:Y:S02]  /*1bb0*/  FFMA R21, R8.reuse, R21, R13 ;  /* 0x0000001508157223 */ /* 0x040fe4000000000d */
[----:B------:R-:W-:Y:S02]  /*1bc0*/  FFMA R22, R8, R22, R15 ;  /* 0x0000001608167223 */ /* 0x000fe4000000000f */
[C---:B------:R-:W-:Y:S02]  /*1bd0*/  FFMA R13, R9.reuse, R41, R12 ;  /* 0x00000029090d7223 */ /* 0x040fe4000000000c */
[C---:B------:R-:W-:Y:S02]  /*1be0*/  FFMA R14, R9.reuse, R42, R14 ;  /* 0x0000002a090e7223 */ /* 0x040fe4000000000e */
[----:B------:R-:W-:-:S02]  /*1bf0*/  FFMA R15, R9, R43, R20 ;  /* 0x0000002b090f7223 */ /* 0x000fc40000000014 */
[----:B------:R-:W0:Y:S01]  /*1c00*/  LDS.128 R40, [0x3c0] ;  /* 0x0003c000ff287984 */ /* 0x000e220000000c00 */
[C---:B-1----:R-:W-:Y:S02]  /*1c10*/  FFMA R21, R9.reuse, R32, R21 ;  /* 0x0000002009157223 */ /* 0x042fe40000000015 */
[----:B------:R-:W-:Y:S02]  /*1c20*/  FFMA R57, R9, R33, R22 ;  /* 0x0000002109397223 */ /* 0x000fe40000000016 */
[-C--:B------:R-:W-:Y:S02]  /*1c30*/  FFMA R8, R34, R10.reuse, R23 ;  /* 0x0000000a22087223 */ /* 0x080fe40000000017 */
[----:B------:R-:W-:Y:S02]  /*1c40*/  FFMA R7, R10, R35, R7 ;  /* 0x000000230a077223 */ /* 0x000fe40000000007 */
[----:B--2---:R-:W-:Y:S01]  /*1c50*/  FFMA R44, R44, R10, R13 ;  /* 0x0000000a2c2c7223 */ /* 0x004fe2000000000d */
[----:B------:R-:W1:Y:S01]  /*1c60*/  LDS.128 R32, [0x3d0] ;  /* 0x0003d000ff207984 */ /* 0x000e620000000c00 */
[----:B------:R-:W-:-:S02]  /*1c70*/  FFMA R14, R10, R45, R14 ;  /* 0x0000002d0a0e7223 */ /* 0x000fc4000000000e */
[C---:B------:R-:W-:Y:S02]  /*1c80*/  FFMA R58, R10.reuse, R46, R15 ;  /* 0x0000002e0a3a7223 */ /* 0x040fe4000000000f */
[C---:B------:R-:W-:Y:S02]  /*1c90*/  FFMA R9, R10.reuse, R47, R21 ;  /* 0x0000002f0a097223 */ /* 0x040fe40000000015 */
[----:B-----5:R-:W-:Y:S01]  /*1ca0*/  FFMA R10, R10, R60, R57 ;  /* 0x0000003c0a0a7223 */ /* 0x020fe20000000039 */
[----:B------:R-:W2:Y:S01]  /*1cb0*/  LDS.128 R20, [0x3e0] ;  /* 0x0003e000ff147984 */ /* 0x000ea20000000c00 */
[----:B------:R-:W-:Y:S02]  /*1cc0*/  FFMA R61, R61, R11, R8 ;  /* 0x0000000b3d3d7223 */ /* 0x000fe40000000008 */
[C---:B------:R-:W-:Y:S02]  /*1cd0*/  FFMA R63, R11.reuse, R63, R44 ;  /* 0x0000003f0b3f7223 */ /* 0x040fe4000000002c */
[----:B------:R-:W-:Y:S01]  /*1ce0*/  FFMA R57, R24, R11, R14 ;  /* 0x0000000b18397223 */ /* 0x000fe2000000000e */
[----:B------:R-:W-:Y:S01]  /*1cf0*/  LDS.128 R44, [0x3f0] ;  /* 0x0003f000ff2c7984 */ /* 0x000fe20000000c00 */
[----:B------:R-:W-:-:S02]  /*1d00*/  FFMA R7, R11, R62, R7 ;  /* 0x0000003e0b077223 */ /* 0x000fc40000000007 */
[C---:B------:R-:W-:Y:S01]  /*1d10*/  FFMA R59, R11.reuse, R25, R58 ;  /* 0x000000190b3b7223 */ /* 0x040fe2000000003a */
[----:B------:R-:W5:Y:S01]  /*1d20*/  LDS.128 R12, [R6+0x790] ;  /* 0x00079000060c7984 */ /* 0x000f620000000c00 */
[C---:B------:R-:W-:Y:S02]  /*1d30*/  FFMA R60, R11.reuse, R26, R9 ;  /* 0x0000001a0b3c7223 */ /* 0x040fe40000000009 */
[----:B------:R-:W-:Y:S02]  /*1d40*/  FFMA R11, R11, R27, R10 ;  /* 0x0000001b0b0b7223 */ /* 0x000fe4000000000a */
[C---:B---3--:R-:W-:Y:S01]  /*1d50*/  FFMA R8, R16.reuse, R36, R61 ;  /* 0x0000002410087223 */ /* 0x048fe2000000003d */
[----:B------:R-:W3:Y:S01]  /*1d60*/  LDS.128 R24, [0x400] ;  /* 0x00040000ff187984 */ /* 0x000ee20000000c00 */
[C---:B------:R-:W-:Y:S02]  /*1d70*/  FFMA R9, R16.reuse, R37, R7 ;  /* 0x0000002510097223 */ /* 0x040fe40000000007 */
[----:B------:R-:W-:-:S02]  /*1d80*/  FFMA R10, R16, R38, R63 ;  /* 0x00000026100a7223 */ /* 0x000fc4000000003f */
[C---:B------:R-:W-:Y:S02]  /*1d90*/  FFMA R57, R16.reuse, R39, R57 ;  /* 0x0000002710397223 */ /* 0x040fe40000000039 */
[C---:B----4-:R-:W-:Y:S01]  /*1da0*/  FFMA R58, R16.reuse, R48, R59 ;  /* 0x00000030103a7223 */ /* 0x050fe2000000003b */
[----:B------:R-:W4:Y:S01]  /*1db0*/  LDS.128 R36, [0x410] ;  /* 0x00041000ff247984 */ /* 0x000f220000000c00 */
[C---:B------:R-:W-:Y:S02]  /*1dc0*/  FFMA R60, R16.reuse, R49, R60 ;  /* 0x00000031103c7223 */ /* 0x040fe4000000003c */
[----:B------:R-:W-:Y:S02]  /*1dd0*/  FFMA R16, R16, R50, R11 ;  /* 0x0000003210107223 */ /* 0x000fe4000000000b */
[----:B------:R-:W-:Y:S02]  /*1de0*/  FFMA R7, R51, R17, R8 ;  /* 0x0000001133077223 */ /* 0x000fe40000000008 */
[----:B------:R-:W3:Y:S01]  /*1df0*/  LDS.128 R48, [0x420] ;  /* 0x00042000ff307984 */ /* 0x000ee20000000c00 */
[----:B0-----:R-:W-:-:S02]  /*1e00*/  FFMA R29, R17, R29, R10 ;  /* 0x0000001d111d7223 */ /* 0x001fc4000000000a */
[C---:B------:R-:W-:Y:S02]  /*1e10*/  FFMA R10, R17.reuse, R52, R60 ;  /* 0x00000034110a7223 */ /* 0x040fe4000000003c */
[----:B------:R-:W0:Y:S01]  /*1e20*/  LDS.128 R60, [0x430] ;  /* 0x00043000ff3c7984 */ /* 0x000e220000000c00 */
[C---:B------:R-:W-:Y:S02]  /*1e30*/  FFMA R30, R17.reuse, R30, R57 ;  /* 0x0000001e111e7223 */ /* 0x040fe40000000039 */
[C---:B------:R-:W-:Y:S02]  /*1e40*/  FFMA R31, R17.reuse, R31, R58 ;  /* 0x0000001f111f7223 */ /* 0x040fe4000000003a */
[----:B------:R-:W-:Y:S02]  /*1e50*/  FFMA R9, R28, R17, R9 ;  /* 0x000000111c097223 */ /* 0x000fe40000000009 */
[----:B------:R-:W-:Y:S02]  /*1e60*/  FFMA R17, R17, R53, R16 ;  /* 0x0000003511117223 */ /* 0x000fe40000000010 */
[----:B------:R-:W-:-:S02]  /*1e70*/  FFMA R8, R54, R18, R7 ;  /* 0x0000001236087223 */ /* 0x000fc40000000007 */
[----:B------:R-:W-:Y:S02]  /*1e80*/  FFMA R9, R18, R55, R9 ;  /* 0x0000003712097223 */ /* 0x000fe40000000009 */
[----:B------:R-:W-:Y:S01]  /*1e90*/  FFMA R40, R40, R18, R29 ;  /* 0x0000001228287223 */ /* 0x000fe2000000001d */
[----:B------:R-:W0:Y:S01]  /*1ea0*/  LDS.128 R52, [0x440] ;  /* 0x00044000ff347984 */ /* 0x000e220000000c00 */
[C---:B------:R-:W-:Y:S02]  /*1eb0*/  FFMA R41, R18.reuse, R41, R30 ;  /* 0x0000002912297223 */ /* 0x040fe4000000001e */
[C---:B------:R-:W-:Y:S02]  /*1ec0*/  FFMA R42, R18.reuse, R42, R31 ;  /* 0x0000002a122a7223 */ /* 0x040fe4000000001f */
[----:B------:R-:W0:Y:S01]  /*1ed0*/  LDS.128 R28, [0x450] ;  /* 0x00045000ff1c7984 */ /* 0x000e220000000c00 */
[C---:B------:R-:W-:Y:S02]  /*1ee0*/  FFMA R43, R18.reuse, R43, R10 ;  /* 0x0000002b122b7223 */ /* 0x040fe4000000000a */
[----:B-1----:R-:W-:-:S02]  /*1ef0*/  FFMA R18, R18, R32, R17 ;  /* 0x0000002012127223 */ /* 0x002fc40000000011 */
[----:B------:R-:W-:Y:S02]  /*1f00*/  FFMA R7, R33, R19, R8 ;  /* 0x0000001321077223 */ /* 0x000fe40000000008 */
[C---:B------:R-:W-:Y:S02]  /*1f10*/  FFMA R16, R19.reuse, R34, R9 ;  /* 0x0000002213107223 */ /* 0x040fe40000000009 */
[C---:B------:R-:W-:Y:S01]  /*1f20*/  FFMA R17, R19.reuse, R35, R40 ;  /* 0x0000002313117223 */ /* 0x040fe20000000028 */
[----:B------:R-:W-:Y:S01]  /*1f30*/  LDS.128 R8, [R6+0x7a0] ;  /* 0x0007a00006087984 */ /* 0x000fe20000000c00 */
[----:B--2---:R-:W-:Y:S02]  /*1f40*/  FFMA R20, R20, R19, R41 ;  /* 0x0000001314147223 */ /* 0x004fe40000000029 */
[C---:B------:R-:W-:Y:S01]  /*1f50*/  FFMA R21, R19.reuse, R21, R42 ;  /* 0x0000001513157223 */ /* 0x040fe2000000002a */
[----:B------:R-:W1:Y:S01]  /*1f60*/  LDS.128 R32, [0x460] ;  /* 0x00046000ff207984 */ /* 0x000e620000000c00 */
[----:B------:R-:W-:-:S02]  /*1f70*/  FFMA R57, R19, R22, R43 ;  /* 0x0000001613397223 */ /* 0x000fc4000000002b */
[C---:B-----5:R-:W-:Y:S01]  /*1f80*/  FFMA R44, R12.reuse, R44, R7 ;  /* 0x0000002c0c2c7223 */ /* 0x060fe20000000007 */
[----:B------:R-:W2:Y:S01]  /*1f90*/  LDS.128 R40, [0x470] ;  /* 0x00047000ff287984 */ /* 0x000ea20000000c00 */
[----:B------:R-:W-:Y:S02]  /*1fa0*/  FFMA R19, R19, R23, R18 ;  /* 0x0000001713137223 */ /* 0x000fe40000000012 */
[C---:B------:R-:W-:Y:S02]  /*1fb0*/  FFMA R18, R12.reuse, R46, R17 ;  /* 0x0000002e0c127223 */ /* 0x040fe40000000011 */
[C---:B------:R-:W-:Y:S02]  /*1fc0*/  FFMA R17, R12.reuse, R47, R20 ;  /* 0x0000002f0c117223 */ /* 0x040fe40000000014 */
[C---:B---3--:R-:W-:Y:S02]  /*1fd0*/  FFMA R24, R12.reuse, R24, R21 ;  /* 0x000000180c187223 */ /* 0x048fe40000000015 */
[C---:B------:R-:W-:Y:S01]  /*1fe0*/  FFMA R16, R12.reuse, R45, R16 ;  /* 0x0000002d0c107223 */ /* 0x040fe20000000010 */
[----:B------:R-:W3:Y:S01]  /*1ff0*/  LDS.128 R20, [0x480] ;  /* 0x00048000ff147984 */ /* 0x000ee20000000c00 */
[----:B------:R-:W-:-:S02]  /*2000*/  FFMA R25, R12, R25, R57 ;  /* 0x000000190c197223 */ /* 0x000fc40000000039 */
[-C--:B------:R-:W-:Y:S02]  /*2010*/  FFMA R27, R27, R13.reuse, R44 ;  /* 0x0000000d1b1b7223 */ /* 0x080fe4000000002c */
[----:B------:R-:W5:Y:S01]  /*2020*/  LDS.128 R44, [0x490] ;  /* 0x00049000ff2c7984 */ /* 0x000f620000000c00 */
[----:B------:R-:W-:Y:S02]  /*2030*/  FFMA R26, R12, R26, R19 ;  /* 0x0000001a0c1a7223 */ /* 0x000fe40000000013 */
[----:B----4-:R-:W-:Y:S02]  /*2040*/  FFMA R16, R36, R13, R16 ;  /* 0x0000000d24107223 */ /* 0x010fe40000000010 */
[C---:B------:R-:W-:Y:S02]  /*2050*/  FFMA R7, R13.reuse, R37, R18 ;  /* 0x000000250d077223 */ /* 0x040fe40000000012 */
[C---:B------:R-:W-:Y:S02]  /*2060*/  FFMA R17, R13.reuse, R38, R17 ;  /* 0x000000260d117223 */ /* 0x040fe40000000011 */
[----:B------:R-:W-:-:S02]  /*2070*/  FFMA R19, R13, R39, R24 ;  /* 0x000000270d137223 */ /* 0x000fc40000000018 */
[C---:B------:R-:W-:Y:S01]  /*2080*/  FFMA R25, R13.reuse, R48, R25 ;  /* 0x000000300d197223 */ /* 0x040fe20000000019 */
[----:B------:R-:W4:Y:S01]  /*2090*/  LDS.128 R36, [0x4a0] ;  /* 0x0004a000ff247984 */ /* 0x000f220000000c00 */
[----:B------:R-:W-:Y:S02]  /*20a0*/  FFMA R49, R13, R49, R26 ;  /* 0x000000310d317223 */ /* 0x000fe4000000001a */
[----:B------:R-:W-:Y:S02]  /*20b0*/  FFMA R50, R50, R14, R27 ;  /* 0x0000000e32327223 */ /* 0x000fe4000000001b */
[C---:B0-----:R-:W-:Y:S02]  /*20c0*/  FFMA R63, R14.reuse, R63, R25 ;  /* 0x0000003f0e3f7223 */ /* 0x041fe40000000019 */
[----:B------:R-:W0:Y:S01]  /*20d0*/  LDS.128 R24, [0x4c0] ;  /* 0x0004c000ff187984 */ /* 0x000e220000000c00 */
[C---:B------:R-:W-:Y:S02]  /*20e0*/  FFMA R16, R14.reuse, R51, R16 ;  /* 0x000000330e107223 */ /* 0x040fe40000000010 */
[----:B------:R-:W-:-:S02]  /*20f0*/  FFMA R17, R14, R61, R17 ;  /* 0x0000003d0e117223 */ /* 0x000fc40000000011 */
[----:B------:R-:W-:Y:S02]  /*2100*/  FFMA R60, R60, R14, R7 ;  /* 0x0000000e3c3c7223 */ /* 0x000fe40000000007 */
[C---:B------:R-:W-:Y:S02]  /*2110*/  FFMA R62, R14.reuse, R62, R19 ;  /* 0x0000003e0e3e7223 */ /* 0x040fe40000000013 */
[----:B------:R-:W-:Y:S02]  /*2120*/  FFMA R52, R14, R52, R49 ;  /* 0x000000340e347223 */ /* 0x000fe40000000031 */
[-C--:B------:R-:W-:Y:S02]  /*2130*/  FFMA R53, R53, R15.reuse, R50 ;  /* 0x0000000f35357223 */ /* 0x080fe40000000032 */
[----:B------:R-:W-:Y:S01]  /*2140*/  FFMA R54, R15, R54, R16 ;  /* 0x000000360f367223 */ /* 0x000fe20000000010 */
[----:B------:R-:W-:Y:S01]  /*2150*/  LDS.128 R48, [0x4d0] ;  /* 0x0004d000ff307984 */ /* 0x000fe20000000c00 */
[----:B------:R-:W-:-:S03]  /*2160*/  FFMA R7, R28, R15, R17 ;  /* 0x0000000f1c077223 */ /* 0x000fc60000000011 */
[----:B------:R-:W0:Y:S01]  /*2170*/  LDS.128 R16, [R6+0x7b0] ;  /* 0x0007b00006107984 */ /* 0x000e220000000c00 */
[C---:B------:R-:W-:Y:S02]  /*2180*/  FFMA R55, R15.reuse, R55, R60 ;  /* 0x000000370f377223 */ /* 0x040fe4000000003c */
[C---:B------:R-:W-:Y:S02]  /*2190*/  FFMA R57, R15.reuse, R29, R62 ;  /* 0x0000001d0f397223 */ /* 0x040fe4000000003e */
[C---:B------:R-:W-:Y:S02]  /*21a0*/  FFMA R63, R15.reuse, R30, R63 ;  /* 0x0000001e0f3f7223 */ /* 0x040fe4000000003f */
[----:B------:R-:W-:Y:S02]  /*21b0*/  FFMA R15, R15, R31, R52 ;  /* 0x0000001f0f0f7223 */ /* 0x000fe40000000034 */
[C---:B-1----:R-:W-:Y:S01]  /*21c0*/  FFMA R12, R8.reuse, R32, R53 ;  /* 0x00000020080c7223 */ /* 0x042fe20000000035 */
[----:B------:R-:W1:Y:S01]  /*21d0*/  LDS.128 R28, [0x4e0] ;  /* 0x0004e000ff1c7984 */ /* 0x000e620000000c00 */
[----:B------:R-:W-:-:S02]  /*21e0*/  FFMA R54, R8, R33, R54 ;  /* 0x0000002108367223 */ /* 0x000fc40000000036 */
[C---:B--2---:R-:W-:Y:S02]  /*21f0*/  FFMA R52, R8.reuse, R40, R57 ;  /* 0x0000002808347223 */ /* 0x044fe40000000039 */
[C---:B------:R-:W-:Y:S02]  /*2200*/  FFMA R14, R8.reuse, R34, R55 ;  /* 0x00000022080e7223 */ /* 0x040fe40000000037 */
[C---:B------:R-:W-:Y:S02]  /*2210*/  FFMA R13, R8.reuse, R35, R7 ;  /* 0x00000023080d7223 */ /* 0x040fe40000000007 */
[C---:B------:R-:W-:Y:S01]  /*2220*/  FFMA R63, R8.reuse, R41, R63 ;  /* 0x00000029083f7223 */ /* 0x040fe2000000003f */
[----:B------:R-:W2:Y:S01]  /*2230*/  LDS.128 R32, [0x4f0] ;  /* 0x0004f000ff207984 */ /* 0x000ea20000000c00 */
[----:B------:R-:W-:Y:S02]  /*2240*/  FFMA R8, R8, R42, R15 ;  /* 0x0000002a08087223 */ /* 0x000fe4000000000f */
[----:B------:R-:W-:-:S02]  /*2250*/  FFMA R7, R43, R9, R12 ;  /* 0x000000092b077223 */ /* 0x000fc4000000000c */
[----:B------:R-:W1:Y:S01]  /*2260*/  LDS.128 R40, [0x500] ;  /* 0x00050000ff287984 */ /* 0x000e620000000c00 */
[----:B---3--:R-:W-:Y:S02]  /*2270*/  FFMA R20, R20, R9, R54 ;  /* 0x0000000914147223 */ /* 0x008fe40000000036 */
[C---:B------:R-:W-:Y:S02]  /*2280*/  FFMA R21, R9.reuse, R21, R14 ;  /* 0x0000001509157223 */ /* 0x040fe4000000000e */
[C---:B------:R-:W-:Y:S02]  /*2290*/  FFMA R23, R9.reuse, R23, R52 ;  /* 0x0000001709177223 */ /* 0x040fe40000000034 */
[C---:B------:R-:W-:Y:S01]  /*22a0*/  FFMA R13, R9.reuse, R22, R13 ;  /* 0x00000016090d7223 */ /* 0x040fe2000000000d */
[----:B------:R-:W3:Y:S01]  /*22b0*/  LDS.128 R52, [0x510] ;  /* 0x00051000ff347984 */ /* 0x000ee20000000c00 */
[C---:B-----5:R-:W-:Y:S02]  /*22c0*/  FFMA R63, R9.reuse, R44, R63 ;  /* 0x0000002c093f7223 */ /* 0x060fe4000000003f */
[----:B------:R-:W-:-:S02]  /*22d0*/  FFMA R9, R9, R45, R8 ;  /* 0x0000002d09097223 */ /* 0x000fc40000000008 */
[-C--:B------:R-:W-:Y:S02]  /*22e0*/  FFMA R8, R46, R10.reuse, R7 ;  /* 0x0000000a2e087223 */ /* 0x080fe40000000007 */
[----:B------:R-:W-:Y:S02]  /*22f0*/  FFMA R7, R10, R47, R20 ;  /* 0x0000002f0a077223 */ /* 0x000fe40000000014 */
[----:B----4-:R-:W-:Y:S01]  /*2300*/  FFMA R36, R36, R10, R21 ;  /* 0x0000000a24247223 */ /* 0x010fe20000000015 */
[----:B------:R-:W4:Y:S01]  /*2310*/  LDS.128 R44, [0x520] ;  /* 0x00052000ff2c7984 */ /* 0x000f220000000c00 */
[C---:B------:R-:W-:Y:S02]  /*2320*/  FFMA R13, R10.reuse, R37, R13 ;  /* 0x000000250a0d7223 */ /* 0x040fe4000000000d */
[C---:B------:R-:W-:Y:S02]  /*2330*/  FFMA R58, R10.reuse, R38, R23 ;  /* 0x000000260a3a7223 */ /* 0x040fe40000000017 */
[----:B------:R-:W5:Y:S01]  /*2340*/  LDS.128 R20, [0x530] ;  /* 0x00053000ff147984 */ /* 0x000f620000000c00 */
[----:B------:R-:W-:-:S02]  /*2350*/  FFMA R63, R10, R39, R63 ;  /* 0x000000270a3f7223 */ /* 0x000fc4000000003f */
[----:B------:R-:W-:Y:S02]  /*2360*/  FFMA R67, R11, R67, R36 ;  /* 0x000000430b437223 */ /* 0x000fe40000000024 */
[-C--:B0-----:R-:W-:Y:S01]  /*2370*/  FFMA R24, R24, R11.reuse, R13 ;  /* 0x0000000b18187223 */ /* 0x081fe2000000000d */
[----:B------:R-:W-:Y:S04]  /*2380*/  LDS.128 R36, [0x540] ;  /* 0x00054000ff247984 */ /* 0x000fe80000000c00 */
[----:B------:R-:W0:Y:S01]  /*2390*/  LDS.128 R12, [R6+0x7c0] ;  /* 0x0007c000060c7984 */ /* 0x000e220000000c00 */
[----:B------:R-:W-:Y:S02]  /*23a0*/  FFMA R65, R65, R11, R8 ;  /* 0x0000000b41417223 */ /* 0x000fe40000000008 */
[----:B------:R-:W-:-:S02]  /*23b0*/  FFMA R64, R10, R64, R9 ;  /* 0x000000400a407223 */ /* 0x000fc40000000009 */
[C---:B------:R-:W-:Y:S02]  /*23c0*/  FFMA R9, R11.reuse, R26, R63 ;  /* 0x0000001a0b097223 */ /* 0x040fe4000000003f */
[C---:B------:R-:W-:Y:S01]  /*23d0*/  FFMA R25, R11.reuse, R25, R58 ;  /* 0x000000190b197223 */ /* 0x040fe2000000003a */
[----:B------:R-:W0:Y:S01]  /*23e0*/  LDS.128 R60, [0x550] ;  /* 0x00055000ff3c7984 */ /* 0x000e220000000c00 */
[C---:B------:R-:W-:Y:S02]  /*23f0*/  FFMA R48, R16.reuse, R48, R65 ;  /* 0x0000003010307223 */ /* 0x040fe40000000041 */
[C---:B------:R-:W-:Y:S02]  /*2400*/  FFMA R7, R11.reuse, R66, R7 ;  /* 0x000000420b077223 */ /* 0x040fe40000000007 */
[----:B------:R-:W-:Y:S02]  /*2410*/  FFMA R11, R11, R27, R64 ;  /* 0x0000001b0b0b7223 */ /* 0x000fe40000000040 */
[----:B------:R-:W-:-:S02]  /*2420*/  FFMA R10, R16, R51, R24 ;  /* 0x00000033100a7223 */ /* 0x000fc40000000018 */
[C---:B-1----:R-:W-:Y:S02]  /*2430*/  FFMA R28, R16.reuse, R28, R25 ;  /* 0x0000001c101c7223 */ /* 0x042fe40000000019 */
[C---:B------:R-:W-:Y:S01]  /*2440*/  FFMA R7, R16.reuse, R49, R7 ;  /* 0x0000003110077223 */ /* 0x040fe20000000007 */
[----:B------:R-:W1:Y:S01]  /*2450*/  LDS.128 R24, [0x560] ;  /* 0x00056000ff187984 */ /* 0x000e620000000c00 */
[C---:B------:R-:W-:Y:S02]  /*2460*/  FFMA R8, R16.reuse, R50, R67 ;  /* 0x0000003210087223 */ /* 0x040fe40000000043 */
[----:B------:R-:W-:Y:S01]  /*2470*/  FFMA R29, R16, R29, R9 ;  /* 0x0000001d101d7223 */ /* 0x000fe20000000009 */
[----:B------:R-:W-:Y:S01]  /*2480*/  LDS.128 R64, [0x590] ;  /* 0x00059000ff407984 */ /* 0x000fe20000000c00 */
[----:B------:R-:W-:-:S03]  /*2490*/  FFMA R31, R31, R17, R48 ;  /* 0x000000111f1f7223 */ /* 0x000fc60000000030 */
[----:B------:R-:W0:Y:S01]  /*24a0*/  LDS.128 R48, [0x570] ;  /* 0x00057000ff307984 */ /* 0x000e220000000c00 */
[----:B------:R-:W-:Y:S02]  /*24b0*/  FFMA R30, R16, R30, R11 ;  /* 0x0000001e101e7223 */ /* 0x000fe4000000000b */
[C---:B--2---:R-:W-:Y:S02]  /*24c0*/  FFMA R10, R17.reuse, R34, R10 ;  /* 0x00000022110a7223 */ /* 0x044fe4000000000a */
[----:B------:R-:W-:Y:S02]  /*24d0*/  FFMA R7, R32, R17, R7 ;  /* 0x0000001120077223 */ /* 0x000fe40000000007 */
[C---:B------:R-:W-:Y:S02]  /*24e0*/  FFMA R9, R17.reuse, R33, R8 ;  /* 0x0000002111097223 */ /* 0x040fe40000000008 */
[C---:B------:R-:W-:Y:S02]  /*24f0*/  FFMA R11, R17.reuse, R35, R28 ;  /* 0x00000023110b7223 */ /* 0x040fe4000000001c */
[C---:B------:R-:W-:Y:S01]  /*2500*/  FFMA R29, R17.reuse, R40, R29 ;  /* 0x00000028111d7223 */ /* 0x040fe2000000001d */
[----:B------:R-:W2:Y:S01]  /*2510*/  LDS.128 R32, [0x580] ;  /* 0x00058000ff207984 */ /* 0x000ea20000000c00 */
[----:B------:R-:W-:-:S02]  /*2520*/  FFMA R41, R17, R41, R30 ;  /* 0x0000002911297223 */ /* 0x000fc4000000001e */
[-C--:B------:R-:W-:Y:S02]  /*2530*/  FFMA R42, R42, R18.reuse, R31 ;  /* 0x000000122a2a7223 */ /* 0x080fe4000000001f */
[C---:B---3--:R-:W-:Y:S02]  /*2540*/  FFMA R10, R18.reuse, R53, R10 ;  /* 0x00000035120a7223 */ /* 0x048fe4000000000a */
[C---:B------:R-:W-:Y:S02]  /*2550*/  FFMA R55, R18.reuse, R55, R29 ;  /* 0x0000003712377223 */ /* 0x040fe4000000001d */
[----:B------:R-:W3:Y:S01]  /*2560*/  LDS.128 R28, [0x5a0] ;  /* 0x0005a000ff1c7984 */ /* 0x000ee20000000c00 */
[----:B------:R-:W-:Y:S02]  /*2570*/  FFMA R7, R18, R43, R7 ;  /* 0x0000002b12077223 */ /* 0x000fe40000000007 */
[----:B------:R-:W-:Y:S02]  /*2580*/  FFMA R52, R52, R18, R9 ;  /* 0x0000001234347223 */ /* 0x000fe40000000009 */
[----:B------:R-:W-:-:S02]  /*2590*/  FFMA R54, R18, R54, R11 ;  /* 0x0000003612367223 */ /* 0x000fc4000000000b */
[----:B----4-:R-:W-:Y:S02]  /*25a0*/  FFMA R44, R18, R44, R41 ;  /* 0x0000002c122c7223 */ /* 0x010fe40000000029 */
[-C--:B------:R-:W-:Y:S02]  /*25b0*/  FFMA R45, R45, R19.reuse, R42 ;  /* 0x000000132d2d7223 */ /* 0x080fe4000000002a */
[----:B-----5:R-:W-:Y:S01]  /*25c0*/  FFMA R20, R20, R19, R10 ;  /* 0x0000001314147223 */ /* 0x020fe2000000000a */
[----:B------:R-:W-:Y:S01]  /*25d0*/  LDS.128 R40, [0x5b0] ;  /* 0x0005b000ff287984 */ /* 0x000fe20000000c00 */
[----:B------:R-:W-:-:S03]  /*25e0*/  FFMA R7, R19, R46, R7 ;  /* 0x0000002e13077223 */ /* 0x000fc60000000007 */
[----:B------:R-:W4:Y:S01]  /*25f0*/  LDS.128 R8, [R6+0x7d0] ;  /* 0x0007d00006087984 */ /* 0x000f220000000c00 */
[C---:B------:R-:W-:Y:S02]  /*2600*/  FFMA R17, R19.reuse, R47, R52 ;  /* 0x0000002f13117223 */ /* 0x040fe40000000034 */
[C---:B------:R-:W-:Y:S02]  /*2610*/  FFMA R21, R19.reuse, R21, R54 ;  /* 0x0000001513157223 */ /* 0x040fe40000000036 */
[C---:B------:R-:W-:Y:S02]  /*2620*/  FFMA R55, R19.reuse, R22, R55 ;  /* 0x0000001613377223 */ /* 0x040fe40000000037 */
[----:B------:R-:W-:Y:S02]  /*2630*/  FFMA R19, R19, R23, R44 ;  /* 0x0000001713137223 */ /* 0x000fe4000000002c */
[C---:B0-----:R-:W-:Y:S02]  /*2640*/  FFMA R36, R12.reuse, R36, R45 ;  /* 0x000000240c247223 */ /* 0x041fe4000000002d */
[----:B------:R-:W0:Y:S01]  /*2650*/  LDS.128 R44, [0x5c0] ;  /* 0x0005c000ff2c7984 */ /* 0x000e220000000c00 */
[----:B------:R-:W-:-:S02]  /*2660*/  FFMA R39, R12, R39, R20 ;  /* 0x000000270c277223 */ /* 0x000fc40000000014 */
[C---:B------:R-:W-:Y:S02]  /*2670*/  FFMA R16, R12.reuse, R60, R21 ;  /* 0x0000003c0c107223 */ /* 0x040fe40000000015 */
[----:B------:R-:W5:Y:S01]  /*2680*/  LDS.128 R20, [0x5d0] ;  /* 0x0005d000ff147984 */ /* 0x000f620000000c00 */
[C---:B------:R-:W-:Y:S02]  /*2690*/  FFMA R37, R12.reuse, R37, R7 ;  /* 0x000000250c257223 */ /* 0x040fe40000000007 */
[C---:B------:R-:W-:Y:S02]  /*26a0*/  FFMA R38, R12.reuse, R38, R17 ;  /* 0x000000260c267223 */ /* 0x040fe40000000011 */
[C---:B------:R-:W-:Y:S02]  /*26b0*/  FFMA R55, R12.reuse, R61, R55 ;  /* 0x0000003d0c377223 */ /* 0x040fe40000000037 */
[----:B------:R-:W-:Y:S02]  /*26c0*/  FFMA R12, R12, R62, R19 ;  /* 0x0000003e0c0c7223 */ /* 0x000fe40000000013 */
[----:B------:R-:W-:-:S02]  /*26d0*/  FFMA R7, R63, R13, R36 ;  /* 0x0000000d3f077223 */ /* 0x000fc40000000024 */
[----:B------:R-:W0:Y:S01]  /*26e0*/  LDS.128 R60, [0x5e0] ;  /* 0x0005e000ff3c7984 */ /* 0x000e220000000c00 */
[----:B-1----:R-:W-:Y:S02]  /*26f0*/  FFMA R24, R24, R13, R37 ;  /* 0x0000000d18187223 */ /* 0x002fe40000000025 */
[C---:B------:R-:W-:Y:S02]  /*2700*/  FFMA R25, R13.reuse, R25, R38 ;  /* 0x000000190d197223 */ /* 0x040fe40000000026 */
[C---:B------:R-:W-:Y:S02]  /*2710*/  FFMA R39, R13.reuse, R26, R39 ;  /* 0x0000001a0d277223 */ /* 0x040fe40000000027 */
[C---:B------:R-:W-:Y:S02]  /*2720*/  FFMA R17, R13.reuse, R27, R16 ;  /* 0x0000001b0d117223 */ /* 0x040fe40000000010 */
[----:B------:R-:W-:Y:S02]  /*2730*/  FFMA R48, R13, R48, R55 ;  /* 0x000000300d307223 */ /* 0x000fe40000000037 */
[----:B------:R-:W1:Y:S01]  /*2740*/  LDS.128 R52, [0x5f0] ;  /* 0x0005f000ff347984 */ /* 0x000e620000000c00 */
[----:B------:R-:W-:-:S02]  /*2750*/  FFMA R51, R14, R51, R24 ;  /* 0x000000330e337223 */ /* 0x000fc40000000018 */
[----:B------:R-:W-:Y:S02]  /*2760*/  FFMA R49, R13, R49, R12 ;  /* 0x000000310d317223 */ /* 0x000fe4000000000c */
[----:B--2---:R-:W-:Y:S02]  /*2770*/  FFMA R32, R32, R14, R25 ;  /* 0x0000000e20207223 */ /* 0x004fe40000000019 */
[C---:B------:R-:W-:Y:S01]  /*2780*/  FFMA R33, R14.reuse, R33, R39 ;  /* 0x000000210e217223 */ /* 0x040fe20000000027 */
[----:B------:R-:W2:Y:S01]  /*2790*/  LDS.128 R24, [0x600] ;  /* 0x00060000ff187984 */ /* 0x000ea20000000c00 */
[----:B------:R-:W-:-:S03]  /*27a0*/  FFMA R34, R14, R34, R17 ;  /* 0x000000220e227223 */ /* 0x000fc60000000011 */
[----:B------:R-:W1:Y:S01]  /*27b0*/  LDS.128 R36, [0x610] ;  /* 0x00061000ff247984 */ /* 0x000e620000000c00 */
[----:B------:R-:W-:Y:S02]  /*27c0*/  FFMA R50, R50, R14, R7 ;  /* 0x0000000e32327223 */ /* 0x000fe40000000007 */
[C---:B------:R-:W-:Y:S01]  /*27d0*/  FFMA R48, R14.reuse, R35, R48 ;  /* 0x000000230e307223 */ /* 0x040fe20000000030 */
[----:B------:R-:W-:Y:S01]  /*27e0*/  LDS.128 R16, [R6+0x7e0] ;  /* 0x0007e00006107984 */ /* 0x000fe20000000c00 */
[C---:B------:R-:W-:Y:S02]  /*27f0*/  FFMA R51, R15.reuse, R66, R51 ;  /* 0x000000420f337223 */ /* 0x040fe40000000033 */
[----:B------:R-:W-:Y:S02]  /*2800*/  FFMA R64, R14, R64, R49 ;  /* 0x000000400e407223 */ /* 0x000fe40000000031 */
[----:B------:R-:W-:Y:S02]  /*2810*/  FFMA R67, R15, R67, R32 ;  /* 0x000000430f437223 */ /* 0x000fe40000000020 */
[----:B---3--:R-:W-:-:S02]  /*2820*/  FFMA R28, R28, R15, R33 ;  /* 0x0000000f1c1c7223 */ /* 0x008fc40000000021 */
[----:B------:R-:W-:Y:S02]  /*2830*/  FFMA R29, R15, R29, R34 ;  /* 0x0000001d0f1d7223 */ /* 0x000fe40000000022 */
[----:B------:R-:W3:Y:S01]  /*2840*/  LDS.128 R32, [0x620] ;  /* 0x00062000ff207984 */ /* 0x000ee20000000c00 */
[----:B------:R-:W-:Y:S02]  /*2850*/  FFMA R65, R65, R15, R50 ;  /* 0x0000000f41417223 */ /* 0x000fe40000000032 */
[C---:B------:R-:W-:Y:S02]  /*2860*/  FFMA R30, R15.reuse, R30, R48 ;  /* 0x0000001e0f1e7223 */ /* 0x040fe40000000030 */
[----:B------:R-:W-:Y:S02]  /*2870*/  FFMA R31, R15, R31, R64 ;  /* 0x0000001f0f1f7223 */ /* 0x000fe40000000040 */
[C---:B----4-:R-:W-:Y:S02]  /*2880*/  FFMA R41, R8.reuse, R41, R51 ;  /* 0x0000002908297223 */ /* 0x050fe40000000033 */
[----:B------:R-:W4:Y:S01]  /*2890*/  LDS.128 R48, [0x630] ;  /* 0x00063000ff307984 */ /* 0x000f220000000c00 */
[----:B------:R-:W-:-:S02]  /*28a0*/  FFMA R43, R8, R43, R28 ;  /* 0x0000002b082b7223 */ /* 0x000fc4000000001c */
[C---:B0-----:R-:W-:Y:S02]  /*28b0*/  FFMA R44, R8.reuse, R44, R29 ;  /* 0x0000002c082c7223 */ /* 0x041fe4000000001d */
[C---:B------:R-:W-:Y:S02]  /*28c0*/  FFMA R45, R8.reuse, R45, R30 ;  /* 0x0000002d082d7223 */ /* 0x040fe4000000001e */
[C---:B------:R-:W-:Y:S02]  /*28d0*/  FFMA R46, R8.reuse, R46, R31 ;  /* 0x0000002e082e7223 */ /* 0x040fe4000000001f */
[----:B------:R-:W0:Y:S01]  /*28e0*/  LDS.128 R28, [0x640] ;  /* 0x00064000ff1c7984 */ /* 0x000e220000000c00 */
[C---:B------:R-:W-:Y:S02]  /*28f0*/  FFMA R40, R8.reuse, R40, R65 ;  /* 0x0000002808287223 */ /* 0x040fe40000000041 */
[----:B------:R-:W-:Y:S02]  /*2900*/  FFMA R42, R8, R42, R67 ;  /* 0x0000002a082a7223 */ /* 0x000fe40000000043 */
[----:B------:R-:W-:-:S02]  /*2910*/  FFMA R47, R47, R9, R40 ;  /* 0x000000092f2f7223 */ /* 0x000fc40000000028 */
[----:B-----5:R-:W-:Y:S02]  /*2920*/  FFMA R7, R20, R9, R41 ;  /* 0x0000000914077223 */ /* 0x020fe40000000029 */
[C---:B------:R-:W-:Y:S02]  /*2930*/  FFMA R13, R9.reuse, R21, R42 ;  /* 0x00000015090d7223 */ /* 0x040fe4000000002a */
[C---:B------:R-:W-:Y:S02]  /*2940*/  FFMA R12, R9.reuse, R22, R43 ;  /* 0x00000016090c7223 */ /* 0x040fe4000000002b */
[----:B------:R-:W5:Y:S01]  /*2950*/  LDS.128 R40, [0x650] ;  /* 0x00065000ff287984 */ /* 0x000f620000000c00 */
[C---:B------:R-:W-:Y:S02]  /*2960*/  FFMA R15, R9.reuse, R23, R44 ;  /* 0x00000017090f7223 */ /* 0x040fe4000000002c */
[C---:B------:R-:W-:Y:S01]  /*2970*/  FFMA R60, R9.reuse, R60, R45 ;  /* 0x0000003c093c7223 */ /* 0x040fe2000000002d */
[----:B------:R-:W0:Y:S01]  /*2980*/  LDS.128 R20, [0x660] ;  /* 0x00066000ff147984 */ /* 0x000e220000000c00 */
[----:B------:R-:W-:-:S02]  /*2990*/  FFMA R61, R9, R61, R46 ;  /* 0x0000003d093d7223 */ /* 0x000fc4000000002e */
[-C--:B------:R-:W-:Y:S02]  /*29a0*/  FFMA R62, R62, R10.reuse, R47 ;  /* 0x0000000a3e3e7223 */ /* 0x080fe4000000002f */
[----:B------:R-:W0:Y:S01]  /*29b0*/  LDS.128 R44, [0x670] ;  /* 0x00067000ff2c7984 */ /* 0x000e220000000c00 */
[C---:B------:R-:W-:Y:S02]  /*29c0*/  FFMA R63, R10.reuse, R63, R7 ;  /* 0x0000003f0a3f7223 */ /* 0x040fe40000000007 */
[----:B-1----:R-:W-:Y:S02]  /*29d0*/  FFMA R9, R10, R53, R12 ;  /* 0x000000350a097223 */ /* 0x002fe4000000000c */
[----:B------:R-:W-:Y:S02]  /*29e0*/  FFMA R8, R52, R10, R13 ;  /* 0x0000000a34087223 */ /* 0x000fe4000000000d */
[C---:B------:R-:W-:Y:S02]  /*29f0*/  FFMA R58, R10.reuse, R54, R15 ;  /* 0x000000360a3a7223 */ /* 0x040fe4000000000f */
[C---:B------:R-:W-:Y:S01]  /*2a00*/  FFMA R64, R10.reuse, R55, R60 ;  /* 0x000000370a407223 */ /* 0x040fe2000000003c */
[----:B------:R1:W-:Y:S01]  /*2a10*/  LDS.128 R12, [R6+0x7f0] ;  /* 0x0007f000060c7984 */ /* 0x0003e20000000c00 */
[----:B--2---:R-:W-:-:S03]  /*2a20*/  FFMA R10, R10, R24, R61 ;  /* 0x000000180a0a7223 */ /* 0x004fc6000000003d */
[----:B------:R-:W2:Y:S01]  /*2a30*/  LDS.128 R52, [0x680] ;  /* 0x00068000ff347984 */ /* 0x000ea20000000c00 */
[-C--:B------:R-:W-:Y:S02]  /*2a40*/  FFMA R36, R36, R11.reuse, R9 ;  /* 0x0000000b24247223 */ /* 0x080fe40000000009 */
[----:B------:R-:W-:Y:S02]  /*2a50*/  FFMA R7, R25, R11, R62 ;  /* 0x0000000b19077223 */ /* 0x000fe4000000003e */
[C---:B------:R-:W-:Y:S02]  /*2a60*/  FFMA R57, R11.reuse, R26, R63 ;  /* 0x0000001a0b397223 */ /* 0x040fe4000000003f */
[C---:B------:R-:W-:Y:S01]  /*2a70*/  FFMA R59, R11.reuse, R27, R8 ;  /* 0x0000001b0b3b7223 */ /* 0x040fe20000000008 */
[----:B------:R-:W2:Y:S01]  /*2a80*/  LDS.128 R60, [0x690] ;  /* 0x00069000ff3c7984 */ /* 0x000ea20000000c00 */
[----:B------:R-:W-:-:S03]  /*2a90*/  FFMA R65, R11, R37, R58 ;  /* 0x000000250b417223 */ /* 0x000fc6000000003a */
[----:B------:R-:W2:Y:S01]  /*2aa0*/  LDS.128 R24, [0x6a0] ;  /* 0x0006a000ff187984 */ /* 0x000ea20000000c00 */
[C---:B------:R-:W-:Y:S02]  /*2ab0*/  FFMA R67, R11.reuse, R38, R64 ;  /* 0x000000260b437223 */ /* 0x040fe40000000040 */
[----:B------:R-:W-:Y:S02]  /*2ac0*/  FFMA R69, R11, R39, R10 ;  /* 0x000000270b457223 */ /* 0x000fe4000000000a */
[C---:B---3--:R-:W-:Y:S01]  /*2ad0*/  FFMA R58, R16.reuse, R32, R7 ;  /* 0x00000020103a7223 */ /* 0x048fe20000000007 */
[----:B------:R-:W3:Y:S01]  /*2ae0*/  LDS.128 R8, [0x6b0] ;  /* 0x0006b000ff087984 */ /* 0x000ee20000000c00 */
[----:B------:R-:W-:-:S03]  /*2af0*/  FFMA R64, R16, R35, R36 ;  /* 0x0000002310407223 */ /* 0x000fc60000000024 */
[----:B------:R-:W2:Y:S01]  /*2b00*/  LDS.128 R36, [0x6c0] ;  /* 0x0006c000ff247984 */ /* 0x000ea20000000c00 */
[C---:B------:R-:W-:Y:S02]  /*2b10*/  FFMA R57, R16.reuse, R33, R57 ;  /* 0x0000002110397223 */ /* 0x040fe40000000039 */
[C---:B-1----:R-:W-:Y:S02]  /*2b20*/  FFMA R6, R16.reuse, R34, R59 ;  /* 0x0000002210067223 */ /* 0x042fe4000000003b */
[C---:B----4-:R-:W-:Y:S01]  /*2b30*/  FFMA R66, R16.reuse, R48, R65 ;  /* 0x0000003010427223 */ /* 0x050fe20000000041 */
[----:B------:R-:W1:Y:S01]  /*2b40*/  LDS.128 R32, [0x6d0] ;  /* 0x0006d000ff207984 */ /* 0x000e620000000c00 */
[C---:B------:R-:W-:Y:S02]  /*2b50*/  FFMA R67, R16.reuse, R49, R67 ;  /* 0x0000003110437223 */ /* 0x040fe40000000043 */
[----:B------:R-:W-:Y:S02]  /*2b60*/  FFMA R16, R16, R50, R69 ;  /* 0x0000003210107223 */ /* 0x000fe40000000045 */
[----:B------:R-:W-:-:S02]  /*2b70*/  FFMA R7, R51, R17, R58 ;  /* 0x0000001133077223 */ /* 0x000fc4000000003a */
[----:B------:R-:W4:Y:S01]  /*2b80*/  LDS.128 R48, [0x6e0] ;  /* 0x0006e000ff307984 */ /* 0x000f220000000c00 */
[----:B0-----:R-:W-:Y:S02]  /*2b90*/  FFMA R57, R28, R17, R57 ;  /* 0x000000111c397223 */ /* 0x001fe40000000039 */
[C---:B------:R-:W-:Y:S02]  /*2ba0*/  FFMA R59, R17.reuse, R29, R6 ;  /* 0x0000001d113b7223 */ /* 0x040fe40000000006 */
[C---:B------:R-:W-:Y:S02]  /*2bb0*/  FFMA R64, R17.reuse, R30, R64 ;  /* 0x0000001e11407223 */ /* 0x040fe40000000040 */
[C---:B------:R-:W-:Y:S02]  /*2bc0*/  FFMA R65, R17.reuse, R31, R66 ;  /* 0x0000001f11417223 */ /* 0x040fe40000000042 */
[----:B------:R-:W0:Y:S01]  /*2bd0*/  LDS.128 R28, [0x6f0] ;  /* 0x0006f000ff1c7984 */ /* 0x000e220000000c00 */
[----:B-----5:R-:W-:-:S02]  /*2be0*/  FFMA R40, R17, R40, R67 ;  /* 0x0000002811287223 */ /* 0x020fc40000000043 */
[----:B------:R-:W-:Y:S01]  /*2bf0*/  FFMA R41, R17, R41, R16 ;  /* 0x0000002911297223 */ /* 0x000fe20000000010 */
[----:B------:R-:W-:Y:S01]  /*2c00*/  IADD3 R2, P0, R2, 0x3100, RZ ;  /* 0x0000310002027810 */ /* 0x000fe20007f1e0ff */
[-C--:B------:R-:W-:Y:S01]  /*2c10*/  FFMA R42, R42, R18.reuse, R7 ;  /* 0x000000122a2a7223 */ /* 0x080fe20000000007 */
[----:B------:R-:W-:Y:S01]  /*2c20*/  IADD3 R56, R56, 0x1, RZ ;  /* 0x0000000138387810 */ /* 0x000fe20007ffe0ff */
[----:B------:R-:W-:Y:S02]  /*2c30*/  FFMA R43, R18, R43, R57 ;  /* 0x0000002b122b7223 */ /* 0x000fe40000000039 */
[----:B------:R-:W-:Y:S02]  /*2c40*/  FFMA R20, R20, R18, R59 ;  /* 0x0000001214147223 */ /* 0x000fe4000000003b */
[C---:B------:R-:W-:Y:S02]  /*2c50*/  FFMA R21, R18.reuse, R21, R64 ;  /* 0x0000001512157223 */ /* 0x040fe40000000040 */
[----:B------:R-:W-:-:S02]  /*2c60*/  FFMA R22, R18, R22, R65 ;  /* 0x0000001612167223 */ /* 0x000fc40000000041 */
[C---:B------:R-:W-:Y:S02]  /*2c70*/  FFMA R23, R18.reuse, R23, R40 ;  /* 0x0000001712177223 */ /* 0x040fe40000000028 */
[----:B------:R-:W-:Y:S01]  /*2c80*/  FFMA R44, R18, R44, R41 ;  /* 0x0000002c122c7223 */ /* 0x000fe20000000029 */
[----:B------:R-:W-:Y:S01]  /*2c90*/  IADD3.X R3, RZ, R3, RZ, P0, !PT ;  /* 0x00000003ff037210 */ /* 0x000fe200007fe4ff */
[----:B------:R-:W-:Y:S01]  /*2ca0*/  FFMA R45, R45, R19, R42 ;  /* 0x000000132d2d7223 */ /* 0x000fe2000000002a */
[----:B------:R-:W-:Y:S01]  /*2cb0*/  ISETP.GE.U32.AND P0, PT, R56, 0x20, PT ;  /* 0x000000203800780c */ /* 0x000fe20003f06070 */
[C---:B------:R-:W-:Y:S02]  /*2cc0*/  FFMA R43, R19.reuse, R46, R43 ;  /* 0x0000002e132b7223 */ /* 0x040fe4000000002b */
[----:B------:R-:W-:Y:S02]  /*2cd0*/  FFMA R47, R19, R47, R20 ;  /* 0x0000002f132f7223 */ /* 0x000fe40000000014 */
[----:B--2---:R-:W-:-:S02]  /*2ce0*/  FFMA R21, R52, R19, R21 ;  /* 0x0000001334157223 */ /* 0x004fc40000000015 */
[C---:B------:R-:W-:Y:S02]  /*2cf0*/  FFMA R53, R19.reuse, R53, R22 ;  /* 0x0000003513357223 */ /* 0x040fe40000000016 */
[C---:B------:R-:W-:Y:S02]  /*2d00*/  FFMA R23, R19.reuse, R54, R23 ;  /* 0x0000003613177223 */ /* 0x040fe40000000017 */
[----:B------:R-:W-:Y:S02]  /*2d10*/  FFMA R55, R19, R55, R44 ;  /* 0x0000003713377223 */ /* 0x000fe4000000002c */
[C---:B------:R-:W-:Y:S02]  /*2d20*/  FFMA R60, R12.reuse, R60, R45 ;  /* 0x0000003c0c3c7223 */ /* 0x040fe4000000002d */
[C---:B------:R-:W-:Y:S02]  /*2d30*/  FFMA R43, R12.reuse, R61, R43 ;  /* 0x0000003d0c2b7223 */ /* 0x040fe4000000002b */
[----:B------:R-:W-:-:S02]  /*2d40*/  FFMA R62, R12, R62, R47 ;  /* 0x0000003e0c3e7223 */ /* 0x000fc4000000002f */
[C---:B------:R-:W-:Y:S02]  /*2d50*/  FFMA R21, R12.reuse, R63, R21 ;  /* 0x0000003f0c157223 */ /* 0x040fe40000000015 */
[C---:B------:R-:W-:Y:S02]  /*2d60*/  FFMA R24, R12.reuse, R24, R53 ;  /* 0x000000180c187223 */ /* 0x040fe40000000035 */
[C---:B------:R-:W-:Y:S02]  /*2d70*/  FFMA R23, R12.reuse, R25, R23 ;  /* 0x000000190c177223 */ /* 0x040fe40000000017 */
[----:B------:R-:W-:Y:S02]  /*2d80*/  FFMA R26, R12, R26, R55 ;  /* 0x0000001a0c1a7223 */ /* 0x000fe40000000037 */
[-C--:B------:R-:W-:Y:S02]  /*2d90*/  FFMA R27, R27, R13.reuse, R60 ;  /* 0x0000000d1b1b7223 */ /* 0x080fe4000000003c */
[----:B---3--:R-:W-:-:S02]  /*2da0*/  FFMA R8, R8, R13, R43 ;  /* 0x0000000d08087223 */ /* 0x008fc4000000002b */
[C---:B------:R-:W-:Y:S02]  /*2db0*/  FFMA R9, R13.reuse, R9, R62 ;  /* 0x000000090d097223 */ /* 0x040fe4000000003e */
[C---:B------:R-:W-:Y:S02]  /*2dc0*/  FFMA R10, R13.reuse, R10, R21 ;  /* 0x0000000a0d0a7223 */ /* 0x040fe40000000015 */
[C---:B------:R-:W-:Y:S02]  /*2dd0*/  FFMA R11, R13.reuse, R11, R24 ;  /* 0x0000000b0d0b7223 */ /* 0x040fe40000000018 */
[C---:B------:R-:W-:Y:S02]  /*2de0*/  FFMA R23, R13.reuse, R36, R23 ;  /* 0x000000240d177223 */ /* 0x040fe40000000017 */
[----:B------:R-:W-:Y:S01]  /*2df0*/  FFMA R37, R13, R37, R26 ;  /* 0x000000250d257223 */ /* 0x000fe2000000001a */
[----:B------:R-:W-:Y:S01]  /*2e00*/  IADD3 R4, P1, R4, 0x100, RZ ;  /* 0x0000010004047810 */ /* 0x000fe20007f3e0ff */
[----:B------:R-:W-:-:S02]  /*2e10*/  FFMA R38, R38, R14, R27 ;  /* 0x0000000e26267223 */ /* 0x000fc4000000001b */
[----:B------:R-:W-:Y:S02]  /*2e20*/  FFMA R8, R14, R39, R8 ;  /* 0x000000270e087223 */ /* 0x000fe40000000008 */
[----:B-1----:R-:W-:Y:S02]  /*2e30*/  FFMA R32, R32, R14, R9 ;  /* 0x0000000e20207223 */ /* 0x002fe40000000009 */
[C---:B------:R-:W-:Y:S02]  /*2e40*/  FFMA R10, R14.reuse, R33, R10 ;  /* 0x000000210e0a7223 */ /* 0x040fe4000000000a */
[C---:B------:R-:W-:Y:S02]  /*2e50*/  FFMA R34, R14.reuse, R34, R11 ;  /* 0x000000220e227223 */ /* 0x040fe4000000000b */
[C---:B------:R-:W-:Y:S02]  /*2e60*/  FFMA R23, R14.reuse, R35, R23 ;  /* 0x000000230e177223 */ /* 0x040fe40000000017 */
[----:B----4-:R-:W-:Y:S01]  /*2e70*/  FFMA R48, R14, R48, R37 ;  /* 0x000000300e307223 */ /* 0x010fe20000000025 */
[----:B------:R-:W-:Y:S01]  /*2e80*/  IADD3.X R5, RZ, R5, RZ, P1, !PT ;  /* 0x00000005ff057210 */ /* 0x000fe20000ffe4ff */
[----:B------:R-:W-:-:S02]  /*2e90*/  FFMA R25, R49, R15, R38 ;  /* 0x0000000f31197223 */ /* 0x000fc40000000026 */
[C---:B------:R-:W-:Y:S02]  /*2ea0*/  FFMA R7, R15.reuse, R50, R8 ;  /* 0x000000320f077223 */ /* 0x040fe40000000008 */
[C---:B------:R-:W-:Y:S02]  /*2eb0*/  FFMA R35, R15.reuse, R51, R32 ;  /* 0x000000330f237223 */ /* 0x040fe40000000020 */
[----:B0-----:R-:W-:Y:S02]  /*2ec0*/  FFMA R37, R28, R15, R10 ;  /* 0x0000000f1c257223 */ /* 0x001fe4000000000a */
[C---:B------:R-:W-:Y:S02]  /*2ed0*/  FFMA R41, R15.reuse, R29, R34 ;  /* 0x0000001d0f297223 */ /* 0x040fe40000000022 */
[C---:B------:R-:W-:Y:S02]  /*2ee0*/  FFMA R33, R15.reuse, R30, R23 ;  /* 0x0000001e0f217223 */ /* 0x040fe40000000017 */
[----:B------:R-:W-:Y:S01]  /*2ef0*/  FFMA R39, R15, R31, R48 ;  /* 0x0000001f0f277223 */ /* 0x000fe20000000030 */
[----:B------:R-:W-:Y:S01]  /*2f00*/  @P0 CALL.REL.NOINC `(.L_x_0) ;  /* 0x0000001000000944 */ /* 0x000fe20003c00000 */
[----:B------:R-:W-:Y:S05]  /*2f10*/  BRA `(.L_x_1) ;  /* 0xffffd2c000007947 */ /* 0x000fea000383ffff */
.L_x_0:
[----:B------:R-:W0:Y:S01]  /*2f20*/  S2R R3, SR_CTAID.X ;  /* 0x0000000000037919 */ /* 0x000e220000002500 */
[----:B------:R-:W-:-:S10]  /*2f30*/  HFMA2.MMA R2, -RZ, RZ, 0, 0 ;  /* 0x00000000ff027435 */ /* 0x000fd400000001ff */
[----:B0-----:R-:W-:-:S05]  /*2f40*/  IMAD.HI R2, R3, -0x6db6db6d, R2 ;  /* 0x9249249303027827 */ /* 0x001fca00078e0202 */
[----:B------:R-:W-:-:S04]  /*2f50*/  SHF.R.U32.HI R5, RZ, 0x1f, R2 ;  /* 0x0000001fff057819 */ /* 0x000fc80000011602 */
[----:B------:R-:W-:-:S05]  /*2f60*/  LEA.HI.SX32 R5, R2, R5, 0x1e ;  /* 0x0000000502057211 */ /* 0x000fca00078ff2ff */
[----:B------:R-:W-:-:S04]  /*2f70*/  IMAD R3, R5, -0x7, R3 ;  /* 0xfffffff905037824 */ /* 0x000fc800078e0203 */
[----:B------:R-:W-:Y:S01]  /*2f80*/  IMAD R0, R0, 0x31, R3 ;  /* 0x0000003100007824 */ /* 0x000fe200078e0203 */
[----:B------:R-:W-:-:S03]  /*2f90*/  MOV R3, 0x4 ;  /* 0x0000000400037802 */ /* 0x000fc60000000f00 */
[----:B------:R-:W-:-:S04]  /*2fa0*/  IMAD R0, R5, 0x1880, R0 ;  /* 0x0000188005007824 */ /* 0x000fc800078e0200 */
[----:B------:R-:W-:-:S05]  /*2fb0*/  IMAD.WIDE R2, R0, R3, c[0x0][0x170] ;  /* 0x00005c0000027625 */ /* 0x000fca00078e0203 */
[----:B------:R-:W-:Y:S04]  /*2fc0*/  STG.E [R2.64], R25 ;  /* 0x0000001902007986 */ /* 0x000fe8000c101904 */
[----:B------:R-:W-:Y:S04]  /*2fd0*/  STG.E [R2.64+0x1c], R7 ;  /* 0x00001c0702007986 */ /* 0x000fe8000c101904 */
[----:B------:R-:W-:Y:S04]  /*2fe0*/  STG.E [R2.64+0x38], R35 ;  /* 0x0000382302007986 */ /* 0x000fe8000c101904 */
[----:B------:R-:W-:Y:S04]  /*2ff0*/  STG.E [R2.64+0x54], R37 ;  /* 0x0000542502007986 */ /* 0x000fe8000c101904 */
[----:B------:R-:W-:Y:S04]  /*3000*/  STG.E [R2.64+0x70], R41 ;  /* 0x0000702902007986 */ /* 0x000fe8000c101904 */
[----:B------:R-:W-:Y:S04]  /*3010*/  STG.E [R2.64+0x8c], R33 ;  /* 0x00008c2102007986 */ /* 0x000fe8000c101904 */
[----:B------:R-:W-:Y:S01]  /*3020*/  STG.E [R2.64+0xa8], R39 ;  /* 0x0000a82702007986 */ /* 0x000fe2000c101904 */
[----:B------:R-:W-:Y:S05]  /*3030*/  EXIT ;  /* 0x000000000000794d */ /* 0x000fea0003800000 */
.L_x_2:
[----:B------:R-:W-:-:S00]  /*3040*/  BRA `(.L_x_2) ;  /* 0xfffffff000007947 */ /* 0x000fc0000383ffff */
[----:B------:R-:W-:-:S00]  /*3050*/  NOP ;  /* 0x0000000000007918 */ /* 0x000fc00000000000 */
        /* <DEDUP_REMOVED lines=10> */
.L_x_3:


//--------------------- .nv.shared.candidate2     --------------------------
	.section	.nv.shared.candidate2,"aw",@nobits
	.align	4
.nv.shared.candidate2:
	.zero		34560
